	.target	sm_100a

	.elftype	@"ET_EXEC"


//--------------------- .note.nv.tkinfo           --------------------------
	.section	.note.nv.tkinfo,"",@"SHT_NOTE"
	.sectionflags	@"SHF_NOTE_NV_TKINFO"
	.tkinfo
        /*0018*/ 	.word	0x00000002
        /*0030*/ 	.string	""
        /*0030*/ 	.string	"ptxas"
        /*0030*/ 	.string	"Cuda compilation tools, release 13.0, V13.0.88"
        /*0030*/ 	.string	"Build cuda_13.0.r13.0/compiler.36424714_0"
        /*0030*/ 	.string	"-arch sm_100a -m 64 "



//--------------------- .note.nv.cuinfo           --------------------------
	.section	.note.nv.cuinfo,"",@"SHT_NOTE"
	.sectionflags	@"SHF_NOTE_NV_CUINFO"
        /*0018*/ 	.short	0x0002
        /*001a*/ 	.short	0x0064
        /*001c*/ 	.short	0x0082
	.zero		2


//--------------------- .nv.info                  --------------------------
	.section	.nv.info,"",@"SHT_CUDA_INFO"
	.align	4


	//----- nvinfo : EIATTR_REGCOUNT
	.align		4
        /*0000*/ 	.byte	0x04, 0x2f
        /*0002*/ 	.short	(.L_20 - .L_19)
	.align		4
.L_19:
        /*0004*/ 	.word	index@(_ZN7cutlass13device_kernelINS_4gemm6kernel13GemmUniversalIN4cute5tupleIJiiiiEEENS1_10collective13CollectiveMmaINS1_35MainloopSm100TmaUmmaWarpSpecializedILi5ELi2ELi4ENS5_IJNS4_1CILi2EEESB_NSA_ILi1EEEEEEEENS5_IJNSA_ILi128EEENSA_ILi256EEESF_EEENS_12float_e4m3_tENS5_IJlSC_lEEESI_SJ_NS4_8TiledMMAINS4_8MMA_AtomIJNS4_10MMA_TraitsINS4_25SM100_MMA_F8F6F4_2x1SM_SSEJSI_SI_fSF_SG_NS4_17integral_constantINS4_4UMMA5MajorELSQ_0EEESR_NSO_INSP_7ScaleInELSS_0EEEST_EEEEEENS4_6LayoutINS5_IJSC_SC_SC_EEENS5_IJNSA_ILi0EEESY_SY_EEEEENS5_IJNS4_10UnderscoreES11_S11_EEEEENS4_28SM100_TMA_2SM_LOAD_MULTICASTENS4_14ComposedLayoutINS4_7SwizzleILi3ELi4ELi3EEENS4_18smem_ptr_flag_bitsILi8EEENSW_INS5_IJNSA_ILi8EEESF_EEENS5_IJSF_SC_EEEEEEEvNS4_8identityENS4_18SM100_TMA_2SM_LOADES1E_vS1F_EENS_8epilogue10collective18CollectiveEpilogueINS1I_23Sm100TmaWarpSpecializedILi4ELi2ELi32ELb0ELb0EEEJNS5_IJNSA_ILi64EEESG_SF_EEENS5_IJNSW_IS1N_SC_EENSW_INS5_IJNSA_ILi32EEESB_EEENS5_IJSC_SF_EEEEEEEESI_SJ_SI_SJ_NS1I_6fusion15FusionCallbacksIS1M_NS1V_17LinearCombinationISI_fSI_fLNS_15FloatRoundStyleE2EEES1O_S1U_JEEENS4_5SM1004TMEM4LOAD26SM100_TMEM_LOAD_32dp32b32xENS4_13SM90_TMA_LOADENS15_INS16_ILi1ELi4ELi3EEES19_NSW_INS5_IJS1A_S1Q_EEENS5_IJS1Q_SC_EEEEEEENS4_39AutoVectorizingCopyWithAssumedAlignmentILi128EEENS4_14SM90_TMA_STOREES2A_S2C_S2C_EEEvvEEEEvNT_6ParamsE)
        /*0008*/ 	.word	0x00000074


	//----- nvinfo : EIATTR_FRAME_SIZE
	.align		4
.L_20:
        /*000c*/ 	.byte	0x04, 0x11
        /*000e*/ 	.short	(.L_22 - .L_21)
	.align		4
.L_21:
        /*0010*/ 	.word	index@($__internal_2_$__cuda_sm10x_tcgen05_guardrail_trap_unallocated_columns_being_dealloced)
        /*0014*/ 	.word	0x00000000


	//----- nvinfo : EIATTR_FRAME_SIZE
	.align		4
.L_22:
        /*0018*/ 	.byte	0x04, 0x11
        /*001a*/ 	.short	(.L_24 - .L_23)
	.align		4
.L_23:
        /*001c*/ 	.word	index@($__internal_1_$__cuda_sm10x_tcgen05_guardrail_trap_phase_invalid_during_alloc)
        /*0020*/ 	.word	0x00000000


	//----- nvinfo : EIATTR_FRAME_SIZE
	.align		4
.L_24:
        /*0024*/ 	.byte	0x04, 0x11
        /*0026*/ 	.short	(.L_26 - .L_25)
	.align		4
.L_25:
        /*0028*/ 	.word	index@($__internal_0_$__cuda_sm10x_tcgen05_guardrail_trap_col_being_dealloced_not_returned_by_alloc)
        /*002c*/ 	.word	0x00000000


	//----- nvinfo : EIATTR_FRAME_SIZE
	.align		4
.L_26:
        /*0030*/ 	.byte	0x04, 0x11
        /*0032*/ 	.short	(.L_28 - .L_27)
	.align		4
.L_27:
        /*0034*/ 	.word	index@(_ZN7cutlass13device_kernelINS_4gemm6kernel13GemmUniversalIN4cute5tupleIJiiiiEEENS1_10collective13CollectiveMmaINS1_35MainloopSm100TmaUmmaWarpSpecializedILi5ELi2ELi4ENS5_IJNS4_1CILi2EEESB_NSA_ILi1EEEEEEEENS5_IJNSA_ILi128EEENSA_ILi256EEESF_EEENS_12float_e4m3_tENS5_IJlSC_lEEESI_SJ_NS4_8TiledMMAINS4_8MMA_AtomIJNS4_10MMA_TraitsINS4_25SM100_MMA_F8F6F4_2x1SM_SSEJSI_SI_fSF_SG_NS4_17integral_constantINS4_4UMMA5MajorELSQ_0EEESR_NSO_INSP_7ScaleInELSS_0EEEST_EEEEEENS4_6LayoutINS5_IJSC_SC_SC_EEENS5_IJNSA_ILi0EEESY_SY_EEEEENS5_IJNS4_10UnderscoreES11_S11_EEEEENS4_28SM100_TMA_2SM_LOAD_MULTICASTENS4_14ComposedLayoutINS4_7SwizzleILi3ELi4ELi3EEENS4_18smem_ptr_flag_bitsILi8EEENSW_INS5_IJNSA_ILi8EEESF_EEENS5_IJSF_SC_EEEEEEEvNS4_8identityENS4_18SM100_TMA_2SM_LOADES1E_vS1F_EENS_8epilogue10collective18CollectiveEpilogueINS1I_23Sm100TmaWarpSpecializedILi4ELi2ELi32ELb0ELb0EEEJNS5_IJNSA_ILi64EEESG_SF_EEENS5_IJNSW_IS1N_SC_EENSW_INS5_IJNSA_ILi32EEESB_EEENS5_IJSC_SF_EEEEEEEESI_SJ_SI_SJ_NS1I_6fusion15FusionCallbacksIS1M_NS1V_17LinearCombinationISI_fSI_fLNS_15FloatRoundStyleE2EEES1O_S1U_JEEENS4_5SM1004TMEM4LOAD26SM100_TMEM_LOAD_32dp32b32xENS4_13SM90_TMA_LOADENS15_INS16_ILi1ELi4ELi3EEES19_NSW_INS5_IJS1A_S1Q_EEENS5_IJS1Q_SC_EEEEEEENS4_39AutoVectorizingCopyWithAssumedAlignmentILi128EEENS4_14SM90_TMA_STOREES2A_S2C_S2C_EEEvvEEEEvNT_6ParamsE)
        /*0038*/ 	.word	0x00000000


	//----- nvinfo : EIATTR_MIN_STACK_SIZE
	.align		4
.L_28:
        /*003c*/ 	.byte	0x04, 0x12
        /*003e*/ 	.short	(.L_30 - .L_29)
	.align		4
.L_29:
        /*0040*/ 	.word	index@(_ZN7cutlass13device_kernelINS_4gemm6kernel13GemmUniversalIN4cute5tupleIJiiiiEEENS1_10collective13CollectiveMmaINS1_35MainloopSm100TmaUmmaWarpSpecializedILi5ELi2ELi4ENS5_IJNS4_1CILi2EEESB_NSA_ILi1EEEEEEEENS5_IJNSA_ILi128EEENSA_ILi256EEESF_EEENS_12float_e4m3_tENS5_IJlSC_lEEESI_SJ_NS4_8TiledMMAINS4_8MMA_AtomIJNS4_10MMA_TraitsINS4_25SM100_MMA_F8F6F4_2x1SM_SSEJSI_SI_fSF_SG_NS4_17integral_constantINS4_4UMMA5MajorELSQ_0EEESR_NSO_INSP_7ScaleInELSS_0EEEST_EEEEEENS4_6LayoutINS5_IJSC_SC_SC_EEENS5_IJNSA_ILi0EEESY_SY_EEEEENS5_IJNS4_10UnderscoreES11_S11_EEEEENS4_28SM100_TMA_2SM_LOAD_MULTICASTENS4_14ComposedLayoutINS4_7SwizzleILi3ELi4ELi3EEENS4_18smem_ptr_flag_bitsILi8EEENSW_INS5_IJNSA_ILi8EEESF_EEENS5_IJSF_SC_EEEEEEEvNS4_8identityENS4_18SM100_TMA_2SM_LOADES1E_vS1F_EENS_8epilogue10collective18CollectiveEpilogueINS1I_23Sm100TmaWarpSpecializedILi4ELi2ELi32ELb0ELb0EEEJNS5_IJNSA_ILi64EEESG_SF_EEENS5_IJNSW_IS1N_SC_EENSW_INS5_IJNSA_ILi32EEESB_EEENS5_IJSC_SF_EEEEEEEESI_SJ_SI_SJ_NS1I_6fusion15FusionCallbacksIS1M_NS1V_17LinearCombinationISI_fSI_fLNS_15FloatRoundStyleE2EEES1O_S1U_JEEENS4_5SM1004TMEM4LOAD26SM100_TMEM_LOAD_32dp32b32xENS4_13SM90_TMA_LOADENS15_INS16_ILi1ELi4ELi3EEES19_NSW_INS5_IJS1A_S1Q_EEENS5_IJS1Q_SC_EEEEEEENS4_39AutoVectorizingCopyWithAssumedAlignmentILi128EEENS4_14SM90_TMA_STOREES2A_S2C_S2C_EEEvvEEEEvNT_6ParamsE)
        /*0044*/ 	.word	0x00000000
.L_30:


//--------------------- .nv.compat                --------------------------
	.section	.nv.compat,"",@"SHT_CUDA_COMPAT_INFO"
	.align	4
        /*0000*/ 	.byte	0x02, 0x09, 0x01, 0x00, 0x02, 0x02, 0x02, 0x00, 0x02, 0x05, 0x05, 0x00, 0x03, 0x07, 0x01, 0x01
        /*0010*/ 	.byte	0x02, 0x03, 0x01, 0x00, 0x02, 0x06, 0x01, 0x00, 0x04, 0x0b, 0x08, 0x00, 0x09, 0x00, 0x00, 0x00
        /*0020*/ 	.byte	0x00, 0x00, 0x00, 0x00


//--------------------- .nv.info._ZN7cutlass13device_kernelINS_4gemm6kernel13GemmUniversalIN4cute5tupleIJiiiiEEENS1_10collective13CollectiveMmaINS1_35MainloopSm100TmaUmmaWarpSpecializedILi5ELi2ELi4ENS5_IJNS4_1CILi2EEESB_NSA_ILi1EEEEEEEENS5_IJNSA_ILi128EEENSA_ILi256EEESF_EEENS_12float_e4m3_tENS5_IJlSC_lEEESI_SJ_NS4_8TiledMMAINS4_8MMA_AtomIJNS4_10MMA_TraitsINS4_25SM100_MMA_F8F6F4_2x1SM_SSEJSI_SI_fSF_SG_NS4_17integral_constantINS4_4UMMA5MajorELSQ_0EEESR_NSO_INSP_7ScaleInELSS_0EEEST_EEEEEENS4_6LayoutINS5_IJSC_SC_SC_EEENS5_IJNSA_ILi0EEESY_SY_EEEEENS5_IJNS4_10UnderscoreES11_S11_EEEEENS4_28SM100_TMA_2SM_LOAD_MULTICASTENS4_14ComposedLayoutINS4_7SwizzleILi3ELi4ELi3EEENS4_18smem_ptr_flag_bitsILi8EEENSW_INS5_IJNSA_ILi8EEESF_EEENS5_IJSF_SC_EEEEEEEvNS4_8identityENS4_18SM100_TMA_2SM_LOADES1E_vS1F_EENS_8epilogue10collective18CollectiveEpilogueINS1I_23Sm100TmaWarpSpecializedILi4ELi2ELi32ELb0ELb0EEEJNS5_IJNSA_ILi64EEESG_SF_EEENS5_IJNSW_IS1N_SC_EENSW_INS5_IJNSA_ILi32EEESB_EEENS5_IJSC_SF_EEEEEEEESI_SJ_SI_SJ_NS1I_6fusion15FusionCallbacksIS1M_NS1V_17LinearCombinationISI_fSI_fLNS_15FloatRoundStyleE2EEES1O_S1U_JEEENS4_5SM1004TMEM4LOAD26SM100_TMEM_LOAD_32dp32b32xENS4_13SM90_TMA_LOADENS15_INS16_ILi1ELi4ELi3EEES19_NSW_INS5_IJS1A_S1Q_EEENS5_IJS1Q_SC_EEEEEEENS4_39AutoVectorizingCopyWithAssumedAlignmentILi128EEENS4_14SM90_TMA_STOREES2A_S2C_S2C_EEEvvEEEEvNT_6ParamsE --------------------------
	.section	.nv.info._ZN7cutlass13device_kernelINS_4gemm6kernel13GemmUniversalIN4cute5tupleIJiiiiEEENS1_10collective13CollectiveMmaINS1_35MainloopSm100TmaUmmaWarpSpecializedILi5ELi2ELi4ENS5_IJNS4_1CILi2EEESB_NSA_ILi1EEEEEEEENS5_IJNSA_ILi128EEENSA_ILi256EEESF_EEENS_12float_e4m3_tENS5_IJlSC_lEEESI_SJ_NS4_8TiledMMAINS4_8MMA_AtomIJNS4_10MMA_TraitsINS4_25SM100_MMA_F8F6F4_2x1SM_SSEJSI_SI_fSF_SG_NS4_17integral_constantINS4_4UMMA5MajorELSQ_0EEESR_NSO_INSP_7ScaleInELSS_0EEEST_EEEEEENS4_6LayoutINS5_IJSC_SC_SC_EEENS5_IJNSA_ILi0EEESY_SY_EEEEENS5_IJNS4_10UnderscoreES11_S11_EEEEENS4_28SM100_TMA_2SM_LOAD_MULTICASTENS4_14ComposedLayoutINS4_7SwizzleILi3ELi4ELi3EEENS4_18smem_ptr_flag_bitsILi8EEENSW_INS5_IJNSA_ILi8EEESF_EEENS5_IJSF_SC_EEEEEEEvNS4_8identityENS4_18SM100_TMA_2SM_LOADES1E_vS1F_EENS_8epilogue10collective18CollectiveEpilogueINS1I_23Sm100TmaWarpSpecializedILi4ELi2ELi32ELb0ELb0EEEJNS5_IJNSA_ILi64EEESG_SF_EEENS5_IJNSW_IS1N_SC_EENSW_INS5_IJNSA_ILi32EEESB_EEENS5_IJSC_SF_EEEEEEEESI_SJ_SI_SJ_NS1I_6fusion15FusionCallbacksIS1M_NS1V_17LinearCombinationISI_fSI_fLNS_15FloatRoundStyleE2EEES1O_S1U_JEEENS4_5SM1004TMEM4LOAD26SM100_TMEM_LOAD_32dp32b32xENS4_13SM90_TMA_LOADENS15_INS16_ILi1ELi4ELi3EEES19_NSW_INS5_IJS1A_S1Q_EEENS5_IJS1Q_SC_EEEEEEENS4_39AutoVectorizingCopyWithAssumedAlignmentILi128EEENS4_14SM90_TMA_STOREES2A_S2C_S2C_EEEvvEEEEvNT_6ParamsE,"",@"SHT_CUDA_INFO"
	.sectionflags	@""
	.align	4


	//----- nvinfo : EIATTR_CUDA_API_VERSION
	.align		4
        /*0000*/ 	.byte	0x04, 0x37
        /*0002*/ 	.short	(.L_32 - .L_31)
.L_31:
        /*0004*/ 	.word	0x00000082


	//----- nvinfo : EIATTR_KPARAM_INFO
	.align		4
.L_32:
        /*0008*/ 	.byte	0x04, 0x17
        /*000a*/ 	.short	(.L_34 - .L_33)
.L_33:
        /*000c*/ 	.word	0x00000000
        /*0010*/ 	.short	0x0000
        /*0012*/ 	.short	0x0000
        /*0014*/ 	.byte	0x00, 0xf0, 0x01, 0x20


	//----- nvinfo : EIATTR_AT_ENTRY_FRAGMENTS
	.align		4
.L_34:
        /*0018*/ 	.byte	0x04, 0x4f
        /*001a*/ 	.short	(.L_36 - .L_35)


	//   ....[0]....
.L_35:
        /*001c*/ 	.word	0x00000007


	//----- nvinfo : EIATTR_RESERVED_SMEM_USED
	.align		4
.L_36:
        /*0020*/ 	.byte	0x01, 0x41
	.zero		2


	//----- nvinfo : EIATTR_SPARSE_MMA_MASK
	.align		4
        /*0024*/ 	.byte	0x03, 0x50
        /*0026*/ 	.short	0x0000


	//----- nvinfo : EIATTR_TCGEN05_2CTA_USED
	.align		4
        /*0028*/ 	.byte	0x01, 0x52
	.zero		2


	//----- nvinfo : EIATTR_MAXREG_COUNT
	.align		4
        /*002c*/ 	.byte	0x03, 0x1b
        /*002e*/ 	.short	0x00ff


	//----- nvinfo : EIATTR_NUM_BARRIERS
	.align		4
        /*0030*/ 	.byte	0x02, 0x4c
        /*0032*/ 	.byte	0x07
	.zero		1


	//----- nvinfo : EIATTR_EXTERNS
	.align		4
        /*0034*/ 	.byte	0x04, 0x0f
        /*0036*/ 	.short	(.L_38 - .L_37)


	//   ....[0]....
	.align		4
.L_37:
        /*0038*/ 	.word	index@(__assertfail)


	//----- nvinfo : EIATTR_MERCURY_ISA_VERSION
	.align		4
.L_38:
        /*003c*/ 	.byte	0x03, 0x5f
        /*003e*/ 	.short	0x0101


	//----- nvinfo : EIATTR_INT_WARP_WIDE_INSTR_OFFSETS
	.align		4
        /*0040*/ 	.byte	0x04, 0x31
        /*0042*/ 	.short	(.L_40 - .L_39)


	//   ....[0]....
.L_39:
        /*0044*/ 	.word	0x00000d90


	//   ....[1]....
        /*0048*/ 	.word	0x00000e30


	//   ....[2]....
        /*004c*/ 	.word	0x00004340


	//   ....[3]....
        /*0050*/ 	.word	0x00004360


	//   ....[4]....
        /*0054*/ 	.word	0x00004390


	//   ....[5]....
        /*0058*/ 	.word	0x00004f00


	//   ....[6]....
        /*005c*/ 	.word	0x00004fa0


	//   ....[7]....
        /*0060*/ 	.word	0x00005050


	//   ....[8]....
        /*0064*/ 	.word	0x000050c0


	//   ....[9]....
        /*0068*/ 	.word	0x00005180


	//   ....[10]....
        /*006c*/ 	.word	0x00005220


	//   ....[11]....
        /*0070*/ 	.word	0x00005290


	//   ....[12]....
        /*0074*/ 	.word	0x00005350


	//   ....[13]....
        /*0078*/ 	.word	0x000053f0


	//   ....[14]....
        /*007c*/ 	.word	0x00005490


	//   ....[15]....
        /*0080*/ 	.word	0x00005580


	//   ....[16]....
        /*0084*/ 	.word	0x00005650


	//----- nvinfo : EIATTR_COOP_GROUP_MASK_REGIDS
	.align		4
.L_40:
        /*0088*/ 	.byte	0x04, 0x29
        /*008a*/ 	.short	(.L_42 - .L_41)


	//   ....[0]....
.L_41:
        /*008c*/ 	.word	0xffffffff


	//   ....[1]....
        /*0090*/ 	.word	0xffffffff


	//   ....[2]....
        /*0094*/ 	.word	0xffffffff


	//   ....[3]....
        /*0098*/ 	.word	0xffffffff


	//   ....[4]....
        /*009c*/ 	.word	0xffffffff


	//   ....[5]....
        /*00a0*/ 	.word	0xffffffff


	//   ....[6]....
        /*00a4*/ 	.word	0xffffffff


	//   ....[7]....
        /*00a8*/ 	.word	0xffffffff


	//   ....[8]....
        /*00ac*/ 	.word	0xffffffff


	//   ....[9]....
        /*00b0*/ 	.word	0xffffffff


	//   ....[10]....
        /*00b4*/ 	.word	0xffffffff


	//   ....[11]....
        /*00b8*/ 	.word	0xffffffff


	//   ....[12]....
        /*00bc*/ 	.word	0xffffffff


	//   ....[13]....
        /*00c0*/ 	.word	0xffffffff


	//----- nvinfo : EIATTR_COOP_GROUP_INSTR_OFFSETS
	.align		4
.L_42:
        /*00c4*/ 	.byte	0x04, 0x28
        /*00c6*/ 	.short	(.L_44 - .L_43)


	//   ....[0]....
.L_43:
        /*00c8*/ 	.word	0x000000b0


	//   ....[1]....
        /*00cc*/ 	.word	0x00000520


	//   ....[2]....
        /*00d0*/ 	.word	0x00000700


	//   ....[3]....
        /*00d4*/ 	.word	0x00000890


	//   ....[4]....
        /*00d8*/ 	.word	0x00000980


	//   ....[5]....
        /*00dc*/ 	.word	0x00000ae0


	//   ....[6]....
        /*00e0*/ 	.word	0x00000c70


	//   ....[7]....
        /*00e4*/ 	.word	0x00000eb0


	//   ....[8]....
        /*00e8*/ 	.word	0x000021e0


	//   ....[9]....
        /*00ec*/ 	.word	0x00003120


	//   ....[10]....
        /*00f0*/ 	.word	0x000035f0


	//   ....[11]....
        /*00f4*/ 	.word	0x00003620


	//   ....[12]....
        /*00f8*/ 	.word	0x00004240


	//   ....[13]....
        /*00fc*/ 	.word	0x00004450


	//----- nvinfo : EIATTR_VRC_CTA_INIT_COUNT
	.align		4
.L_44:
        /*0100*/ 	.byte	0x02, 0x4a
        /*0102*/ 	.byte	0x80
	.zero		1


	//----- nvinfo : EIATTR_SYSCALL_OFFSETS
	.align		4
        /*0104*/ 	.byte	0x04, 0x46
        /*0106*/ 	.short	(.L_46 - .L_45)


	//   ....[0]....
.L_45:
        /*0108*/ 	.word	0x000061d0


	//   ....[1]....
        /*010c*/ 	.word	0x00006310


	//   ....[2]....
        /*0110*/ 	.word	0x00006b30


	//   ....[3]....
        /*0114*/ 	.word	0x00007910


	//   ....[4]....
        /*0118*/ 	.word	0x000086a0


	//   ....[5]....
        /*011c*/ 	.word	0x00009450


	//----- nvinfo : EIATTR_MBARRIER_INSTR_OFFSETS
	.align		4
.L_46:
        /*0120*/ 	.byte	0x04, 0x39
        /*0122*/ 	.short	(.L_48 - .L_47)


	//   ....[0]....
.L_47:
        /*0124*/ 	.word	0x00000650
        /*0128*/ 	.word	0x000000ff
        /*012c*/ 	.word	0x00000000
        /*0130*/ 	.short	0x0100
        /*0132*/ 	.byte	0x04
	.zero		1


	//   ....[1]....
        /*0134*/ 	.word	0x00000660
        /*0138*/ 	.word	0x000000ff
        /*013c*/ 	.word	0x00000028
        /*0140*/ 	.short	0x0100
        /*0142*/ 	.byte	0x04
	.zero		1


	//   ....[2]....
        /*0144*/ 	.word	0x00000670
        /*0148*/ 	.word	0x000000ff
        /*014c*/ 	.word	0x00000008
        /*0150*/ 	.short	0x0100
        /*0152*/ 	.byte	0x04
	.zero		1


	//   ....[3]....
        /*0154*/ 	.word	0x00000680
        /*0158*/ 	.word	0x000000ff
        /*015c*/ 	.word	0x00000030
        /*0160*/ 	.short	0x0100
        /*0162*/ 	.byte	0x04
	.zero		1


	//   ....[4]....
        /*0164*/ 	.word	0x00000690
        /*0168*/ 	.word	0x000000ff
        /*016c*/ 	.word	0x00000010
        /*0170*/ 	.short	0x0100
        /*0172*/ 	.byte	0x04
	.zero		1


	//   ....[5]....
        /*0174*/ 	.word	0x000006a0
        /*0178*/ 	.word	0x000000ff
        /*017c*/ 	.word	0x00000038
        /*0180*/ 	.short	0x0100
        /*0182*/ 	.byte	0x04
	.zero		1


	//   ....[6]....
        /*0184*/ 	.word	0x000006b0
        /*0188*/ 	.word	0x000000ff
        /*018c*/ 	.word	0x00000018
        /*0190*/ 	.short	0x0100
        /*0192*/ 	.byte	0x04
	.zero		1


	//   ....[7]....
        /*0194*/ 	.word	0x000006c0
        /*0198*/ 	.word	0x000000ff
        /*019c*/ 	.word	0x00000040
        /*01a0*/ 	.short	0x0100
        /*01a2*/ 	.byte	0x04
	.zero		1


	//   ....[8]....
        /*01a4*/ 	.word	0x000006d0
        /*01a8*/ 	.word	0x000000ff
        /*01ac*/ 	.word	0x00000020
        /*01b0*/ 	.short	0x0100
        /*01b2*/ 	.byte	0x04
	.zero		1


	//   ....[9]....
        /*01b4*/ 	.word	0x000006e0
        /*01b8*/ 	.word	0x000000ff
        /*01bc*/ 	.word	0x00000048
        /*01c0*/ 	.short	0x0100
        /*01c2*/ 	.byte	0x04
	.zero		1


	//   ....[10]....
        /*01c4*/ 	.word	0x00000800
        /*01c8*/ 	.word	0x000000ff
        /*01cc*/ 	.word	0x00000050
        /*01d0*/ 	.short	0x0100
        /*01d2*/ 	.byte	0x04
	.zero		1


	//   ....[11]....
        /*01d4*/ 	.word	0x00000810
        /*01d8*/ 	.word	0x000000ff
        /*01dc*/ 	.word	0x00000070
        /*01e0*/ 	.short	0x0100
        /*01e2*/ 	.byte	0x04
	.zero		1


	//   ....[12]....
        /*01e4*/ 	.word	0x00000820
        /*01e8*/ 	.word	0x000000ff
        /*01ec*/ 	.word	0x00000058
        /*01f0*/ 	.short	0x0100
        /*01f2*/ 	.byte	0x04
	.zero		1


	//   ....[13]....
        /*01f4*/ 	.word	0x00000830
        /*01f8*/ 	.word	0x000000ff
        /*01fc*/ 	.word	0x00000078
        /*0200*/ 	.short	0x0100
        /*0202*/ 	.byte	0x04
	.zero		1


	//   ....[14]....
        /*0204*/ 	.word	0x00000840
        /*0208*/ 	.word	0x000000ff
        /*020c*/ 	.word	0x00000060
        /*0210*/ 	.short	0x0100
        /*0212*/ 	.byte	0x04
	.zero		1


	//   ....[15]....
        /*0214*/ 	.word	0x00000850
        /*0218*/ 	.word	0x000000ff
        /*021c*/ 	.word	0x00000080
        /*0220*/ 	.short	0x0100
        /*0222*/ 	.byte	0x04
	.zero		1


	//   ....[16]....
        /*0224*/ 	.word	0x00000860
        /*0228*/ 	.word	0x000000ff
        /*022c*/ 	.word	0x00000068
        /*0230*/ 	.short	0x0100
        /*0232*/ 	.byte	0x04
	.zero		1


	//   ....[17]....
        /*0234*/ 	.word	0x00000870
        /*0238*/ 	.word	0x000000ff
        /*023c*/ 	.word	0x00000088
        /*0240*/ 	.short	0x0100
        /*0242*/ 	.byte	0x04
	.zero		1


	//   ....[18]....
        /*0244*/ 	.word	0x00000950
        /*0248*/ 	.word	0x000000ff
        /*024c*/ 	.word	0x00000090
        /*0250*/ 	.short	0x0100
        /*0252*/ 	.byte	0x06
	.zero		1


	//   ....[19]....
        /*0254*/ 	.word	0x00000960
        /*0258*/ 	.word	0x000000ff
        /*025c*/ 	.word	0x00000098
        /*0260*/ 	.short	0x0100
        /*0262*/ 	.byte	0x06
	.zero		1


	//   ....[20]....
        /*0264*/ 	.word	0x00000a90
        /*0268*/ 	.word	0x000000ff
        /*026c*/ 	.word	0x000000a0
        /*0270*/ 	.short	0x0100
        /*0272*/ 	.byte	0x06
	.zero		1


	//   ....[21]....
        /*0274*/ 	.word	0x00000aa0
        /*0278*/ 	.word	0x000000ff
        /*027c*/ 	.word	0x000000b0
        /*0280*/ 	.short	0x0100
        /*0282*/ 	.byte	0x06
	.zero		1


	//   ....[22]....
        /*0284*/ 	.word	0x00000ab0
        /*0288*/ 	.word	0x000000ff
        /*028c*/ 	.word	0x000000a8
        /*0290*/ 	.short	0x0100
        /*0292*/ 	.byte	0x06
	.zero		1


	//   ....[23]....
        /*0294*/ 	.word	0x00000ac0
        /*0298*/ 	.word	0x000000ff
        /*029c*/ 	.word	0x000000b8
        /*02a0*/ 	.short	0x0100
        /*02a2*/ 	.byte	0x06
	.zero		1


	//   ....[24]....
        /*02a4*/ 	.word	0x00000be0
        /*02a8*/ 	.word	0x000000ff
        /*02ac*/ 	.word	0x000000c0
        /*02b0*/ 	.short	0x0100
        /*02b2*/ 	.byte	0x04
	.zero		1


	//   ....[25]....
        /*02b4*/ 	.word	0x00000bf0
        /*02b8*/ 	.word	0x000000ff
        /*02bc*/ 	.word	0x000000e0
        /*02c0*/ 	.short	0x0100
        /*02c2*/ 	.byte	0x04
	.zero		1


	//   ....[26]....
        /*02c4*/ 	.word	0x00000c00
        /*02c8*/ 	.word	0x000000ff
        /*02cc*/ 	.word	0x000000c8
        /*02d0*/ 	.short	0x0100
        /*02d2*/ 	.byte	0x04
	.zero		1


	//   ....[27]....
        /*02d4*/ 	.word	0x00000c10
        /*02d8*/ 	.word	0x000000ff
        /*02dc*/ 	.word	0x000000e8
        /*02e0*/ 	.short	0x0100
        /*02e2*/ 	.byte	0x04
	.zero		1


	//   ....[28]....
        /*02e4*/ 	.word	0x00000c20
        /*02e8*/ 	.word	0x000000ff
        /*02ec*/ 	.word	0x000000d0
        /*02f0*/ 	.short	0x0100
        /*02f2*/ 	.byte	0x04
	.zero		1


	//   ....[29]....
        /*02f4*/ 	.word	0x00000c30
        /*02f8*/ 	.word	0x000000ff
        /*02fc*/ 	.word	0x000000f0
        /*0300*/ 	.short	0x0100
        /*0302*/ 	.byte	0x04
	.zero		1


	//   ....[30]....
        /*0304*/ 	.word	0x00000c40
        /*0308*/ 	.word	0x000000ff
        /*030c*/ 	.word	0x000000d8
        /*0310*/ 	.short	0x0100
        /*0312*/ 	.byte	0x04
	.zero		1


	//   ....[31]....
        /*0314*/ 	.word	0x00000c50
        /*0318*/ 	.word	0x000000ff
        /*031c*/ 	.word	0x000000f8
        /*0320*/ 	.short	0x0100
        /*0322*/ 	.byte	0x04
	.zero		1


	//   ....[32]....
        /*0324*/ 	.word	0x00000d40
        /*0328*/ 	.word	0x000000ff
        /*032c*/ 	.word	0x00000100
        /*0330*/ 	.short	0x0100
        /*0332*/ 	.byte	0x04
	.zero		1


	//   ....[33]....
        /*0334*/ 	.word	0x00000d50
        /*0338*/ 	.word	0x000000ff
        /*033c*/ 	.word	0x00000110
        /*0340*/ 	.short	0x0100
        /*0342*/ 	.byte	0x04
	.zero		1


	//   ....[34]....
        /*0344*/ 	.word	0x00000d60
        /*0348*/ 	.word	0x000000ff
        /*034c*/ 	.word	0x00000108
        /*0350*/ 	.short	0x0100
        /*0352*/ 	.byte	0x04
	.zero		1


	//   ....[35]....
        /*0354*/ 	.word	0x00000d70
        /*0358*/ 	.word	0x000000ff
        /*035c*/ 	.word	0x00000118
        /*0360*/ 	.short	0x0100
        /*0362*/ 	.byte	0x04
	.zero		1


	//   ....[36]....
        /*0364*/ 	.word	0x00000e70
        /*0368*/ 	.word	0x000000ff
        /*036c*/ 	.word	0x00000120
        /*0370*/ 	.short	0x0100
        /*0372*/ 	.byte	0x06
	.zero		1


	//   ....[37]....
        /*0374*/ 	.word	0x00001a30
        /*0378*/ 	.word	0x00000000
        /*037c*/ 	.word	0x00000110
        /*0380*/ 	.short	0x010a
        /*0382*/ 	.byte	0xff
	.zero		1


	//   ....[38]....
        /*0384*/ 	.word	0x00001a50
        /*0388*/ 	.word	0x00000000
        /*038c*/ 	.word	0x00000100
        /*0390*/ 	.short	0x0101
        /*0392*/ 	.byte	0xff
	.zero		1


	//   ....[39]....
        /*0394*/ 	.word	0x00001b00
        /*0398*/ 	.word	0x000000ff
        /*039c*/ 	.word	0x00000028
        /*03a0*/ 	.short	0x010a
        /*03a2*/ 	.byte	0x04
	.zero		1


	//   ....[40]....
        /*03a4*/ 	.word	0x00001bd0
        /*03a8*/ 	.word	0x000000ff
        /*03ac*/ 	.word	0x00000028
        /*03b0*/ 	.short	0x010a
        /*03b2*/ 	.byte	0x21
	.zero		1


	//   ....[41]....
        /*03b4*/ 	.word	0x00001d80
        /*03b8*/ 	.word	0x000000ff
        /*03bc*/ 	.word	0x00000028
        /*03c0*/ 	.short	0x010a
        /*03c2*/ 	.byte	0x05
	.zero		1


	//   ....[42]....
        /*03c4*/ 	.word	0x00001e90
        /*03c8*/ 	.word	0x000000ff
        /*03cc*/ 	.word	0x00000098
        /*03d0*/ 	.short	0x0101
        /*03d2*/ 	.byte	0x0d
	.zero		1


	//   ....[43]....
        /*03d4*/ 	.word	0x00001eb0
        /*03d8*/ 	.word	0x000000ff
        /*03dc*/ 	.word	0x00000028
        /*03e0*/ 	.short	0x010a
        /*03e2*/ 	.byte	0x04
	.zero		1


	//   ....[44]....
        /*03e4*/ 	.word	0x00001f30
        /*03e8*/ 	.word	0x000000ff
        /*03ec*/ 	.word	0x00000028
        /*03f0*/ 	.short	0x010a
        /*03f2*/ 	.byte	0x11
	.zero		1


	//   ....[45]....
        /*03f4*/ 	.word	0x000020d0
        /*03f8*/ 	.word	0x000000ff
        /*03fc*/ 	.word	0x00000028
        /*0400*/ 	.short	0x010a
        /*0402*/ 	.byte	0x05
	.zero		1


	//   ....[46]....
        /*0404*/ 	.word	0x00002210
        /*0408*/ 	.word	0x00000003
        /*040c*/ 	.word	0x000000a0
        /*0410*/ 	.short	0x010a
        /*0412*/ 	.byte	0xff
	.zero		1


	//   ....[47]....
        /*0414*/ 	.word	0x00002360
        /*0418*/ 	.word	0x00000000
        /*041c*/ 	.word	0x00000000
        /*0420*/ 	.short	0x0101
        /*0422*/ 	.byte	0xff
	.zero		1


	//   ....[48]....
        /*0424*/ 	.word	0x00002910
        /*0428*/ 	.word	0x000000ff
        /*042c*/ 	.word	0x00000000
        /*0430*/ 	.short	0x010a
        /*0432*/ 	.byte	0x04
	.zero		1


	//   ....[49]....
        /*0434*/ 	.word	0x000029a0
        /*0438*/ 	.word	0x000000ff
        /*043c*/ 	.word	0x00000000
        /*0440*/ 	.short	0x010a
        /*0442*/ 	.byte	0x05
	.zero		1


	//   ....[50]....
        /*0444*/ 	.word	0x00002a30
        /*0448*/ 	.word	0x000000ff
        /*044c*/ 	.word	0x00000000
        /*0450*/ 	.short	0x010a
        /*0452*/ 	.byte	0x05
	.zero		1


	//   ....[51]....
        /*0454*/ 	.word	0x00002ac0
        /*0458*/ 	.word	0x000000ff
        /*045c*/ 	.word	0x00000000
        /*0460*/ 	.short	0x010a
        /*0462*/ 	.byte	0x05
	.zero		1


	//   ....[52]....
        /*0464*/ 	.word	0x00002b60
        /*0468*/ 	.word	0x00000000
        /*046c*/ 	.word	0x00000000
        /*0470*/ 	.short	0x010a
        /*0472*/ 	.byte	0xff
	.zero		1


	//   ....[53]....
        /*0474*/ 	.word	0x00002c80
        /*0478*/ 	.word	0x00000002
        /*047c*/ 	.word	0x00000100
        /*0480*/ 	.short	0x010a
        /*0482*/ 	.byte	0xff
	.zero		1


	//   ....[54]....
        /*0484*/ 	.word	0x00002ce0
        /*0488*/ 	.word	0x00000004
        /*048c*/ 	.word	0x00000000
        /*0490*/ 	.short	0x0101
        /*0492*/ 	.byte	0xff
	.zero		1


	//   ....[55]....
        /*0494*/ 	.word	0x00002d00
        /*0498*/ 	.word	0x000000ff
        /*049c*/ 	.word	0x000000b0
        /*04a0*/ 	.short	0x010a
        /*04a2*/ 	.byte	0x04
	.zero		1


	//   ....[56]....
        /*04a4*/ 	.word	0x00002e20
        /*04a8*/ 	.word	0x00000002
        /*04ac*/ 	.word	0x000000a0
        /*04b0*/ 	.short	0x010a
        /*04b2*/ 	.byte	0xff
	.zero		1


	//   ....[57]....
        /*04b4*/ 	.word	0x00002f30
        /*04b8*/ 	.word	0x00000002
        /*04bc*/ 	.word	0x00000000
        /*04c0*/ 	.short	0x0101
        /*04c2*/ 	.byte	0xff
	.zero		1


	//   ....[58]....
        /*04c4*/ 	.word	0x00002fc0
        /*04c8*/ 	.word	0x000000ff
        /*04cc*/ 	.word	0x000000b0
        /*04d0*/ 	.short	0x0106
        /*04d2*/ 	.byte	0x04
	.zero		1


	//   ....[59]....
        /*04d4*/ 	.word	0x00002fe0
        /*04d8*/ 	.word	0x000000ff
        /*04dc*/ 	.word	0x000000b0
        /*04e0*/ 	.short	0x010a
        /*04e2*/ 	.byte	0x04
	.zero		1


	//   ....[60]....
        /*04e4*/ 	.word	0x00003070
        /*04e8*/ 	.word	0x000000ff
        /*04ec*/ 	.word	0x000000b0
        /*04f0*/ 	.short	0x0106
        /*04f2*/ 	.byte	0x07
	.zero		1


	//   ....[61]....
        /*04f4*/ 	.word	0x000030b0
        /*04f8*/ 	.word	0x00000000
        /*04fc*/ 	.word	0x000000b0
        /*0500*/ 	.short	0x010a
        /*0502*/ 	.byte	0xff
	.zero		1


	//   ....[62]....
        /*0504*/ 	.word	0x000032f0
        /*0508*/ 	.word	0x000000ff
        /*050c*/ 	.word	0x00000008
        /*0510*/ 	.short	0x010a
        /*0512*/ 	.byte	0x05
	.zero		1


	//   ....[63]....
        /*0514*/ 	.word	0x00003310
        /*0518*/ 	.word	0x000000ff
        /*051c*/ 	.word	0x00000008
        /*0520*/ 	.short	0x010a
        /*0522*/ 	.byte	0x05
	.zero		1


	//   ....[64]....
        /*0524*/ 	.word	0x000034a0
        /*0528*/ 	.word	0x000000ff
        /*052c*/ 	.word	0x00000008
        /*0530*/ 	.short	0x010a
        /*0532*/ 	.byte	0x05
	.zero		1


	//   ....[65]....
        /*0534*/ 	.word	0x000034c0
        /*0538*/ 	.word	0x000000ff
        /*053c*/ 	.word	0x00000008
        /*0540*/ 	.short	0x010a
        /*0542*/ 	.byte	0x05
	.zero		1


	//   ....[66]....
        /*0544*/ 	.word	0x00003580
        /*0548*/ 	.word	0x000000ff
        /*054c*/ 	.word	0x00000000
        /*0550*/ 	.short	0x0101
        /*0552*/ 	.byte	0x04
	.zero		1


	//   ....[67]....
        /*0554*/ 	.word	0x000038c0
        /*0558*/ 	.word	0x00000000
        /*055c*/ 	.word	0x000000a0
        /*0560*/ 	.short	0x010a
        /*0562*/ 	.byte	0xff
	.zero		1


	//   ....[68]....
        /*0564*/ 	.word	0x00003980
        /*0568*/ 	.word	0x00000000
        /*056c*/ 	.word	0x00000000
        /*0570*/ 	.short	0x0101
        /*0572*/ 	.byte	0xff
	.zero		1


	//   ....[69]....
        /*0574*/ 	.word	0x00003a40
        /*0578*/ 	.word	0x000000ff
        /*057c*/ 	.word	0x00000000
        /*0580*/ 	.short	0x010a
        /*0582*/ 	.byte	0x04
	.zero		1


	//   ....[70]....
        /*0584*/ 	.word	0x00003a50
        /*0588*/ 	.word	0x000000ff
        /*058c*/ 	.word	0x000000e0
        /*0590*/ 	.short	0x010a
        /*0592*/ 	.byte	0x1f
	.zero		1


	//   ....[71]....
        /*0594*/ 	.word	0x00003b00
        /*0598*/ 	.word	0x000000ff
        /*059c*/ 	.word	0x00000000
        /*05a0*/ 	.short	0x010a
        /*05a2*/ 	.byte	0x05
	.zero		1


	//   ....[72]....
        /*05a4*/ 	.word	0x00003c30
        /*05a8*/ 	.word	0x000000ff
        /*05ac*/ 	.word	0x00000000
        /*05b0*/ 	.short	0x010a
        /*05b2*/ 	.byte	0x04
	.zero		1


	//   ....[73]....
        /*05b4*/ 	.word	0x00003f30
        /*05b8*/ 	.word	0x000000ff
        /*05bc*/ 	.word	0x00000000
        /*05c0*/ 	.short	0x010a
        /*05c2*/ 	.byte	0x04
	.zero		1


	//   ....[74]....
        /*05c4*/ 	.word	0x00003fc0
        /*05c8*/ 	.word	0x000000ff
        /*05cc*/ 	.word	0x00000000
        /*05d0*/ 	.short	0x010a
        /*05d2*/ 	.byte	0x05
	.zero		1


	//   ....[75]....
        /*05d4*/ 	.word	0x00004050
        /*05d8*/ 	.word	0x000000ff
        /*05dc*/ 	.word	0x00000000
        /*05e0*/ 	.short	0x010a
        /*05e2*/ 	.byte	0x05
	.zero		1


	//   ....[76]....
        /*05e4*/ 	.word	0x000040f0
        /*05e8*/ 	.word	0x00000000
        /*05ec*/ 	.word	0x00000000
        /*05f0*/ 	.short	0x010a
        /*05f2*/ 	.byte	0xff
	.zero		1


	//   ....[77]....
        /*05f4*/ 	.word	0x00004130
        /*05f8*/ 	.word	0x00000000
        /*05fc*/ 	.word	0x00000000
        /*0600*/ 	.short	0x010a
        /*0602*/ 	.byte	0xff
	.zero		1


	//   ....[78]....
        /*0604*/ 	.word	0x000041a0
        /*0608*/ 	.word	0x000000ff
        /*060c*/ 	.word	0x00000000
        /*0610*/ 	.short	0x0101
        /*0612*/ 	.byte	0x04
	.zero		1


	//   ....[79]....
        /*0614*/ 	.word	0x000041e0
        /*0618*/ 	.word	0x000000ff
        /*061c*/ 	.word	0x00000120
        /*0620*/ 	.short	0x010a
        /*0622*/ 	.byte	0x1a
	.zero		1


	//   ....[80]....
        /*0624*/ 	.word	0x00004230
        /*0628*/ 	.word	0x000000ff
        /*062c*/ 	.word	0x00000000
        /*0630*/ 	.short	0x0101
        /*0632*/ 	.byte	0x04
	.zero		1


	//   ....[81]....
        /*0634*/ 	.word	0x00004700
        /*0638*/ 	.word	0x0000000c
        /*063c*/ 	.word	0x000000a0
        /*0640*/ 	.short	0x010a
        /*0642*/ 	.byte	0xff
	.zero		1


	//   ....[82]....
        /*0644*/ 	.word	0x00004870
        /*0648*/ 	.word	0x00000000
        /*064c*/ 	.word	0x00000000
        /*0650*/ 	.short	0x0101
        /*0652*/ 	.byte	0xff
	.zero		1


	//   ....[83]....
        /*0654*/ 	.word	0x00004d00
        /*0658*/ 	.word	0x000000ff
        /*065c*/ 	.word	0x00000098
        /*0660*/ 	.short	0x010a
        /*0662*/ 	.byte	0x15
	.zero		1


	//   ....[84]....
        /*0664*/ 	.word	0x00004e80
        /*0668*/ 	.word	0x000000ff
        /*066c*/ 	.word	0x00000070
        /*0670*/ 	.short	0x010a
        /*0672*/ 	.byte	0x15
	.zero		1


	//   ....[85]....
        /*0674*/ 	.word	0x00005070
        /*0678*/ 	.word	0x000000ff
        /*067c*/ 	.word	0x00000050
        /*0680*/ 	.short	0x010b
        /*0682*/ 	.byte	0x15
	.zero		1


	//   ....[86]....
        /*0684*/ 	.word	0x00005080
        /*0688*/ 	.word	0x000000ff
        /*068c*/ 	.word	0x00000000
        /*0690*/ 	.short	0x0101
        /*0692*/ 	.byte	0x2e
	.zero		1


	//   ....[87]....
        /*0694*/ 	.word	0x00005090
        /*0698*/ 	.word	0x000000ff
        /*069c*/ 	.word	0x00000078
        /*06a0*/ 	.short	0x010a
        /*06a2*/ 	.byte	0x15
	.zero		1


	//   ....[88]....
        /*06a4*/ 	.word	0x00005240
        /*06a8*/ 	.word	0x000000ff
        /*06ac*/ 	.word	0x00000058
        /*06b0*/ 	.short	0x010b
        /*06b2*/ 	.byte	0x15
	.zero		1


	//   ....[89]....
        /*06b4*/ 	.word	0x00005250
        /*06b8*/ 	.word	0x000000ff
        /*06bc*/ 	.word	0x00000000
        /*06c0*/ 	.short	0x0101
        /*06c2*/ 	.byte	0x27
	.zero		1


	//   ....[90]....
        /*06c4*/ 	.word	0x00005260
        /*06c8*/ 	.word	0x000000ff
        /*06cc*/ 	.word	0x00000080
        /*06d0*/ 	.short	0x010a
        /*06d2*/ 	.byte	0x15
	.zero		1


	//   ....[91]....
        /*06d4*/ 	.word	0x00005410
        /*06d8*/ 	.word	0x000000ff
        /*06dc*/ 	.word	0x00000060
        /*06e0*/ 	.short	0x010b
        /*06e2*/ 	.byte	0x15
	.zero		1


	//   ....[92]....
        /*06e4*/ 	.word	0x00005420
        /*06e8*/ 	.word	0x000000ff
        /*06ec*/ 	.word	0x00000000
        /*06f0*/ 	.short	0x0101
        /*06f2*/ 	.byte	0x26
	.zero		1


	//   ....[93]....
        /*06f4*/ 	.word	0x00005430
        /*06f8*/ 	.word	0x000000ff
        /*06fc*/ 	.word	0x00000088
        /*0700*/ 	.short	0x010a
        /*0702*/ 	.byte	0x15
	.zero		1


	//   ....[94]....
        /*0704*/ 	.word	0x00005670
        /*0708*/ 	.word	0x000000ff
        /*070c*/ 	.word	0x00000068
        /*0710*/ 	.short	0x010b
        /*0712*/ 	.byte	0x15
	.zero		1


	//   ....[95]....
        /*0714*/ 	.word	0x00005680
        /*0718*/ 	.word	0x000000ff
        /*071c*/ 	.word	0x00000000
        /*0720*/ 	.short	0x0101
        /*0722*/ 	.byte	0x25
	.zero		1


	//   ....[96]....
        /*0724*/ 	.word	0x000056c0
        /*0728*/ 	.word	0x000000ff
        /*072c*/ 	.word	0x00000070
        /*0730*/ 	.short	0x010a
        /*0732*/ 	.byte	0x15
	.zero		1


	//   ....[97]....
        /*0734*/ 	.word	0x000056e0
        /*0738*/ 	.word	0x000000ff
        /*073c*/ 	.word	0x00000078
        /*0740*/ 	.short	0x010a
        /*0742*/ 	.byte	0x15
	.zero		1


	//   ....[98]....
        /*0744*/ 	.word	0x00005700
        /*0748*/ 	.word	0x000000ff
        /*074c*/ 	.word	0x00000080
        /*0750*/ 	.short	0x010a
        /*0752*/ 	.byte	0x15
	.zero		1


	//   ....[99]....
        /*0754*/ 	.word	0x00005740
        /*0758*/ 	.word	0x00000000
        /*075c*/ 	.word	0x00000088
        /*0760*/ 	.short	0x010a
        /*0762*/ 	.byte	0xff
	.zero		1


	//   ....[100]....
        /*0764*/ 	.word	0x00005a60
        /*0768*/ 	.word	0x00000003
        /*076c*/ 	.word	0x000000a0
        /*0770*/ 	.short	0x010a
        /*0772*/ 	.byte	0xff
	.zero		1


	//   ....[101]....
        /*0774*/ 	.word	0x00005be0
        /*0778*/ 	.word	0x00000000
        /*077c*/ 	.word	0x00000000
        /*0780*/ 	.short	0x0101
        /*0782*/ 	.byte	0xff
	.zero		1


	//   ....[102]....
        /*0784*/ 	.word	0x00006700
        /*0788*/ 	.word	0x00000005
        /*078c*/ 	.word	0x00000050
        /*0790*/ 	.short	0x010a
        /*0792*/ 	.byte	0xff
	.zero		1


	//   ....[103]....
        /*0794*/ 	.word	0x00006740
        /*0798*/ 	.word	0x0000005a
        /*079c*/ 	.word	0x000000c0
        /*07a0*/ 	.short	0x010a
        /*07a2*/ 	.byte	0xff
	.zero		1


	//   ....[104]....
        /*07a4*/ 	.word	0x00006880
        /*07a8*/ 	.word	0x00000005
        /*07ac*/ 	.word	0x00000050
        /*07b0*/ 	.short	0x010a
        /*07b2*/ 	.byte	0xff
	.zero		1


	//   ....[105]....
        /*07b4*/ 	.word	0x000069b0
        /*07b8*/ 	.word	0x00000000
        /*07bc*/ 	.word	0x00000000
        /*07c0*/ 	.short	0x0101
        /*07c2*/ 	.byte	0xff
	.zero		1


	//   ....[106]....
        /*07c4*/ 	.word	0x00006a10
        /*07c8*/ 	.word	0x0000005a
        /*07cc*/ 	.word	0x000000c0
        /*07d0*/ 	.short	0x010a
        /*07d2*/ 	.byte	0xff
	.zero		1


	//   ....[107]....
        /*07d4*/ 	.word	0x000075b0
        /*07d8*/ 	.word	0x00000067
        /*07dc*/ 	.word	0x00000050
        /*07e0*/ 	.short	0x010a
        /*07e2*/ 	.byte	0xff
	.zero		1


	//   ....[108]....
        /*07e4*/ 	.word	0x00007680
        /*07e8*/ 	.word	0x00000067
        /*07ec*/ 	.word	0x00000050
        /*07f0*/ 	.short	0x010a
        /*07f2*/ 	.byte	0xff
	.zero		1


	//   ....[109]....
        /*07f4*/ 	.word	0x000077b0
        /*07f8*/ 	.word	0x00000000
        /*07fc*/ 	.word	0x00000000
        /*0800*/ 	.short	0x0101
        /*0802*/ 	.byte	0xff
	.zero		1


	//   ....[110]....
        /*0804*/ 	.word	0x00008340
        /*0808*/ 	.word	0x00000067
        /*080c*/ 	.word	0x00000050
        /*0810*/ 	.short	0x010a
        /*0812*/ 	.byte	0xff
	.zero		1


	//   ....[111]....
        /*0814*/ 	.word	0x00008410
        /*0818*/ 	.word	0x00000067
        /*081c*/ 	.word	0x00000050
        /*0820*/ 	.short	0x010a
        /*0822*/ 	.byte	0xff
	.zero		1


	//   ....[112]....
        /*0824*/ 	.word	0x00008540
        /*0828*/ 	.word	0x00000000
        /*082c*/ 	.word	0x00000000
        /*0830*/ 	.short	0x0101
        /*0832*/ 	.byte	0xff
	.zero		1


	//   ....[113]....
        /*0834*/ 	.word	0x000090f0
        /*0838*/ 	.word	0x00000066
        /*083c*/ 	.word	0x00000050
        /*0840*/ 	.short	0x010a
        /*0842*/ 	.byte	0xff
	.zero		1


	//   ....[114]....
        /*0844*/ 	.word	0x000091c0
        /*0848*/ 	.word	0x00000066
        /*084c*/ 	.word	0x00000050
        /*0850*/ 	.short	0x010a
        /*0852*/ 	.byte	0xff
	.zero		1


	//   ....[115]....
        /*0854*/ 	.word	0x000092f0
        /*0858*/ 	.word	0x00000000
        /*085c*/ 	.word	0x00000000
        /*0860*/ 	.short	0x0101
        /*0862*/ 	.byte	0xff
	.zero		1


	//   ....[116]....
        /*0864*/ 	.word	0x000095d0
        /*0868*/ 	.word	0x0000005a
        /*086c*/ 	.word	0x00000000
        /*0870*/ 	.short	0x0101
        /*0872*/ 	.byte	0xff
	.zero		1


	//   ....[117]....
        /*0874*/ 	.word	0x00009f90
        /*0878*/ 	.word	0x00000000
        /*087c*/ 	.word	0x00000110
        /*0880*/ 	.short	0x010a
        /*0882*/ 	.byte	0xff
	.zero		1


	//   ....[118]....
        /*0884*/ 	.word	0x00009ff0
        /*0888*/ 	.word	0x00000000
        /*088c*/ 	.word	0x00000028
        /*0890*/ 	.short	0x010a
        /*0892*/ 	.byte	0xff
	.zero		1


	//   ....[119]....
        /*0894*/ 	.word	0x0000a050
        /*0898*/ 	.word	0x00000000
        /*089c*/ 	.word	0x00000028
        /*08a0*/ 	.short	0x010a
        /*08a2*/ 	.byte	0xff
	.zero		1


	//   ....[120]....
        /*08a4*/ 	.word	0x0000a0a0
        /*08a8*/ 	.word	0x00000003
        /*08ac*/ 	.word	0x000000a0
        /*08b0*/ 	.short	0x010a
        /*08b2*/ 	.byte	0xff
	.zero		1


	//   ....[121]....
        /*08b4*/ 	.word	0x0000a100
        /*08b8*/ 	.word	0x00000000
        /*08bc*/ 	.word	0x00000000
        /*08c0*/ 	.short	0x010a
        /*08c2*/ 	.byte	0xff
	.zero		1


	//   ....[122]....
        /*08c4*/ 	.word	0x0000a160
        /*08c8*/ 	.word	0x00000000
        /*08cc*/ 	.word	0x00000000
        /*08d0*/ 	.short	0x010a
        /*08d2*/ 	.byte	0xff
	.zero		1


	//   ....[123]....
        /*08d4*/ 	.word	0x0000a1c0
        /*08d8*/ 	.word	0x00000000
        /*08dc*/ 	.word	0x00000000
        /*08e0*/ 	.short	0x010a
        /*08e2*/ 	.byte	0xff
	.zero		1


	//   ....[124]....
        /*08e4*/ 	.word	0x0000a220
        /*08e8*/ 	.word	0x00000000
        /*08ec*/ 	.word	0x00000000
        /*08f0*/ 	.short	0x010a
        /*08f2*/ 	.byte	0xff
	.zero		1


	//   ....[125]....
        /*08f4*/ 	.word	0x0000a270
        /*08f8*/ 	.word	0x00000002
        /*08fc*/ 	.word	0x00000100
        /*0900*/ 	.short	0x010a
        /*0902*/ 	.byte	0xff
	.zero		1


	//   ....[126]....
        /*0904*/ 	.word	0x0000a2d0
        /*0908*/ 	.word	0x00000002
        /*090c*/ 	.word	0x000000b0
        /*0910*/ 	.short	0x010a
        /*0912*/ 	.byte	0xff
	.zero		1


	//   ....[127]....
        /*0914*/ 	.word	0x0000a320
        /*0918*/ 	.word	0x00000002
        /*091c*/ 	.word	0x000000a0
        /*0920*/ 	.short	0x010a
        /*0922*/ 	.byte	0xff
	.zero		1


	//   ....[128]....
        /*0924*/ 	.word	0x0000a380
        /*0928*/ 	.word	0x00000000
        /*092c*/ 	.word	0x000000b0
        /*0930*/ 	.short	0x010a
        /*0932*/ 	.byte	0xff
	.zero		1


	//   ....[129]....
        /*0934*/ 	.word	0x0000a3e0
        /*0938*/ 	.word	0x00000000
        /*093c*/ 	.word	0x00000008
        /*0940*/ 	.short	0x010a
        /*0942*/ 	.byte	0xff
	.zero		1


	//   ....[130]....
        /*0944*/ 	.word	0x0000a4c0
        /*0948*/ 	.word	0x00000000
        /*094c*/ 	.word	0x00000008
        /*0950*/ 	.short	0x010a
        /*0952*/ 	.byte	0xff
	.zero		1


	//   ....[131]....
        /*0954*/ 	.word	0x0000a510
        /*0958*/ 	.word	0x00000000
        /*095c*/ 	.word	0x000000a0
        /*0960*/ 	.short	0x010a
        /*0962*/ 	.byte	0xff
	.zero		1


	//   ....[132]....
        /*0964*/ 	.word	0x0000a570
        /*0968*/ 	.word	0x00000000
        /*096c*/ 	.word	0x000000e0
        /*0970*/ 	.short	0x010a
        /*0972*/ 	.byte	0xff
	.zero		1


	//   ....[133]....
        /*0974*/ 	.word	0x0000a5d0
        /*0978*/ 	.word	0x00000000
        /*097c*/ 	.word	0x00000000
        /*0980*/ 	.short	0x010a
        /*0982*/ 	.byte	0xff
	.zero		1


	//   ....[134]....
        /*0984*/ 	.word	0x0000a630
        /*0988*/ 	.word	0x00000000
        /*098c*/ 	.word	0x00000000
        /*0990*/ 	.short	0x010a
        /*0992*/ 	.byte	0xff
	.zero		1


	//   ....[135]....
        /*0994*/ 	.word	0x0000a690
        /*0998*/ 	.word	0x00000000
        /*099c*/ 	.word	0x00000000
        /*09a0*/ 	.short	0x010a
        /*09a2*/ 	.byte	0xff
	.zero		1


	//   ....[136]....
        /*09a4*/ 	.word	0x0000a6f0
        /*09a8*/ 	.word	0x00000000
        /*09ac*/ 	.word	0x00000000
        /*09b0*/ 	.short	0x010a
        /*09b2*/ 	.byte	0xff
	.zero		1


	//   ....[137]....
        /*09b4*/ 	.word	0x0000a750
        /*09b8*/ 	.word	0x00000000
        /*09bc*/ 	.word	0x00000120
        /*09c0*/ 	.short	0x010a
        /*09c2*/ 	.byte	0xff
	.zero		1


	//   ....[138]....
        /*09c4*/ 	.word	0x0000a7a0
        /*09c8*/ 	.word	0x0000000c
        /*09cc*/ 	.word	0x000000a0
        /*09d0*/ 	.short	0x010a
        /*09d2*/ 	.byte	0xff
	.zero		1


	//   ....[139]....
        /*09d4*/ 	.word	0x0000a800
        /*09d8*/ 	.word	0x00000000
        /*09dc*/ 	.word	0x00000098
        /*09e0*/ 	.short	0x010a
        /*09e2*/ 	.byte	0xff
	.zero		1


	//   ....[140]....
        /*09e4*/ 	.word	0x0000a860
        /*09e8*/ 	.word	0x00000000
        /*09ec*/ 	.word	0x00000070
        /*09f0*/ 	.short	0x010a
        /*09f2*/ 	.byte	0xff
	.zero		1


	//   ....[141]....
        /*09f4*/ 	.word	0x0000a8c0
        /*09f8*/ 	.word	0x00000000
        /*09fc*/ 	.word	0x00000078
        /*0a00*/ 	.short	0x010a
        /*0a02*/ 	.byte	0xff
	.zero		1


	//   ....[142]....
        /*0a04*/ 	.word	0x0000a920
        /*0a08*/ 	.word	0x00000000
        /*0a0c*/ 	.word	0x00000080
        /*0a10*/ 	.short	0x010a
        /*0a12*/ 	.byte	0xff
	.zero		1


	//   ....[143]....
        /*0a14*/ 	.word	0x0000a980
        /*0a18*/ 	.word	0x00000000
        /*0a1c*/ 	.word	0x00000088
        /*0a20*/ 	.short	0x010a
        /*0a22*/ 	.byte	0xff
	.zero		1


	//   ....[144]....
        /*0a24*/ 	.word	0x0000a9e0
        /*0a28*/ 	.word	0x00000000
        /*0a2c*/ 	.word	0x00000070
        /*0a30*/ 	.short	0x010a
        /*0a32*/ 	.byte	0xff
	.zero		1


	//   ....[145]....
        /*0a34*/ 	.word	0x0000aa40
        /*0a38*/ 	.word	0x00000000
        /*0a3c*/ 	.word	0x00000078
        /*0a40*/ 	.short	0x010a
        /*0a42*/ 	.byte	0xff
	.zero		1


	//   ....[146]....
        /*0a44*/ 	.word	0x0000aaa0
        /*0a48*/ 	.word	0x00000000
        /*0a4c*/ 	.word	0x00000080
        /*0a50*/ 	.short	0x010a
        /*0a52*/ 	.byte	0xff
	.zero		1


	//   ....[147]....
        /*0a54*/ 	.word	0x0000aaf0
        /*0a58*/ 	.word	0x00000003
        /*0a5c*/ 	.word	0x000000a0
        /*0a60*/ 	.short	0x010a
        /*0a62*/ 	.byte	0xff
	.zero		1


	//   ....[148]....
        /*0a64*/ 	.word	0x0000ab40
        /*0a68*/ 	.word	0x00000005
        /*0a6c*/ 	.word	0x00000050
        /*0a70*/ 	.short	0x010a
        /*0a72*/ 	.byte	0xff
	.zero		1


	//   ....[149]....
        /*0a74*/ 	.word	0x0000ab90
        /*0a78*/ 	.word	0x0000005a
        /*0a7c*/ 	.word	0x000000c0
        /*0a80*/ 	.short	0x010a
        /*0a82*/ 	.byte	0xff
	.zero		1


	//   ....[150]....
        /*0a84*/ 	.word	0x0000abe0
        /*0a88*/ 	.word	0x00000067
        /*0a8c*/ 	.word	0x00000050
        /*0a90*/ 	.short	0x010a
        /*0a92*/ 	.byte	0xff
	.zero		1


	//   ....[151]....
        /*0a94*/ 	.word	0x0000ac30
        /*0a98*/ 	.word	0x00000067
        /*0a9c*/ 	.word	0x00000050
        /*0aa0*/ 	.short	0x010a
        /*0aa2*/ 	.byte	0xff
	.zero		1


	//   ....[152]....
        /*0aa4*/ 	.word	0x0000ac80
        /*0aa8*/ 	.word	0x00000066
        /*0aac*/ 	.word	0x00000050
        /*0ab0*/ 	.short	0x010a
        /*0ab2*/ 	.byte	0xff
	.zero		1


	//----- nvinfo : EIATTR_NUM_MBARRIERS
	.align		4
.L_48:
        /*0ab4*/ 	.byte	0x03, 0x38
        /*0ab6*/ 	.short	0x0025


	//----- nvinfo : EIATTR_EXIT_INSTR_OFFSETS
	.align		4
        /*0ab8*/ 	.byte	0x04, 0x1c
        /*0aba*/ 	.short	(.L_50 - .L_49)


	//   ....[0]....
.L_49:
        /*0abc*/ 	.word	0x00002b90


	//   ....[1]....
        /*0ac0*/ 	.word	0x00003080


	//   ....[2]....
        /*0ac4*/ 	.word	0x000030e0


	//   ....[3]....
        /*0ac8*/ 	.word	0x00004460


	//   ....[4]....
        /*0acc*/ 	.word	0x00005770


	//   ....[5]....
        /*0ad0*/ 	.word	0x000057b0


	//   ....[6]....
        /*0ad4*/ 	.word	0x00009f80


	//----- nvinfo : EIATTR_MAX_THREADS
	.align		4
.L_50:
        /*0ad8*/ 	.byte	0x04, 0x05
        /*0ada*/ 	.short	(.L_52 - .L_51)
.L_51:
        /*0adc*/ 	.word	0x00000100
        /*0ae0*/ 	.word	0x00000001
        /*0ae4*/ 	.word	0x00000001


	//----- nvinfo : EIATTR_CRS_STACK_SIZE
	.align		4
.L_52:
        /*0ae8*/ 	.byte	0x04, 0x1e
        /*0aea*/ 	.short	(.L_54 - .L_53)
.L_53:
        /*0aec*/ 	.word	0x00000000


	//----- nvinfo : EIATTR_CBANK_PARAM_SIZE
	.align		4
.L_54:
        /*0af0*/ 	.byte	0x03, 0x19
        /*0af2*/ 	.short	0x0800


	//----- nvinfo : EIATTR_PARAM_CBANK
	.align		4
        /*0af4*/ 	.byte	0x04, 0x0a
        /*0af6*/ 	.short	(.L_56 - .L_55)
	.align		4
.L_55:
        /*0af8*/ 	.word	index@(.nv.constant0._ZN7cutlass13device_kernelINS_4gemm6kernel13GemmUniversalIN4cute5tupleIJiiiiEEENS1_10collective13CollectiveMmaINS1_35MainloopSm100TmaUmmaWarpSpecializedILi5ELi2ELi4ENS5_IJNS4_1CILi2EEESB_NSA_ILi1EEEEEEEENS5_IJNSA_ILi128EEENSA_ILi256EEESF_EEENS_12float_e4m3_tENS5_IJlSC_lEEESI_SJ_NS4_8TiledMMAINS4_8MMA_AtomIJNS4_10MMA_TraitsINS4_25SM100_MMA_F8F6F4_2x1SM_SSEJSI_SI_fSF_SG_NS4_17integral_constantINS4_4UMMA5MajorELSQ_0EEESR_NSO_INSP_7ScaleInELSS_0EEEST_EEEEEENS4_6LayoutINS5_IJSC_SC_SC_EEENS5_IJNSA_ILi0EEESY_SY_EEEEENS5_IJNS4_10UnderscoreES11_S11_EEEEENS4_28SM100_TMA_2SM_LOAD_MULTICASTENS4_14ComposedLayoutINS4_7SwizzleILi3ELi4ELi3EEENS4_18smem_ptr_flag_bitsILi8EEENSW_INS5_IJNSA_ILi8EEESF_EEENS5_IJSF_SC_EEEEEEEvNS4_8identityENS4_18SM100_TMA_2SM_LOADES1E_vS1F_EENS_8epilogue10collective18CollectiveEpilogueINS1I_23Sm100TmaWarpSpecializedILi4ELi2ELi32ELb0ELb0EEEJNS5_IJNSA_ILi64EEESG_SF_EEENS5_IJNSW_IS1N_SC_EENSW_INS5_IJNSA_ILi32EEESB_EEENS5_IJSC_SF_EEEEEEEESI_SJ_SI_SJ_NS1I_6fusion15FusionCallbacksIS1M_NS1V_17LinearCombinationISI_fSI_fLNS_15FloatRoundStyleE2EEES1O_S1U_JEEENS4_5SM1004TMEM4LOAD26SM100_TMEM_LOAD_32dp32b32xENS4_13SM90_TMA_LOADENS15_INS16_ILi1ELi4ELi3EEES19_NSW_INS5_IJS1A_S1Q_EEENS5_IJS1Q_SC_EEEEEEENS4_39AutoVectorizingCopyWithAssumedAlignmentILi128EEENS4_14SM90_TMA_STOREES2A_S2C_S2C_EEEvvEEEEvNT_6ParamsE)
        /*0afc*/ 	.short	0x0380
        /*0afe*/ 	.short	0x0800


	//----- nvinfo : EIATTR_SW_WAR
	.align		4
.L_56:
        /*0b00*/ 	.byte	0x04, 0x36
        /*0b02*/ 	.short	(.L_58 - .L_57)
.L_57:
        /*0b04*/ 	.word	0x00000008
.L_58:


//--------------------- .nv.callgraph             --------------------------
	.section	.nv.callgraph,"",@"SHT_CUDA_CALLGRAPH"
	.align	4
	.sectionentsize	8
	.align		4
        /*0000*/ 	.word	0x00000000
	.align		4
        /*0004*/ 	.word	0xffffffff
	.align		4
        /*0008*/ 	.word	index@(_ZN7cutlass13device_kernelINS_4gemm6kernel13GemmUniversalIN4cute5tupleIJiiiiEEENS1_10collective13CollectiveMmaINS1_35MainloopSm100TmaUmmaWarpSpecializedILi5ELi2ELi4ENS5_IJNS4_1CILi2EEESB_NSA_ILi1EEEEEEEENS5_IJNSA_ILi128EEENSA_ILi256EEESF_EEENS_12float_e4m3_tENS5_IJlSC_lEEESI_SJ_NS4_8TiledMMAINS4_8MMA_AtomIJNS4_10MMA_TraitsINS4_25SM100_MMA_F8F6F4_2x1SM_SSEJSI_SI_fSF_SG_NS4_17integral_constantINS4_4UMMA5MajorELSQ_0EEESR_NSO_INSP_7ScaleInELSS_0EEEST_EEEEEENS4_6LayoutINS5_IJSC_SC_SC_EEENS5_IJNSA_ILi0EEESY_SY_EEEEENS5_IJNS4_10UnderscoreES11_S11_EEEEENS4_28SM100_TMA_2SM_LOAD_MULTICASTENS4_14ComposedLayoutINS4_7SwizzleILi3ELi4ELi3EEENS4_18smem_ptr_flag_bitsILi8EEENSW_INS5_IJNSA_ILi8EEESF_EEENS5_IJSF_SC_EEEEEEEvNS4_8identityENS4_18SM100_TMA_2SM_LOADES1E_vS1F_EENS_8epilogue10collective18CollectiveEpilogueINS1I_23Sm100TmaWarpSpecializedILi4ELi2ELi32ELb0ELb0EEEJNS5_IJNSA_ILi64EEESG_SF_EEENS5_IJNSW_IS1N_SC_EENSW_INS5_IJNSA_ILi32EEESB_EEENS5_IJSC_SF_EEEEEEEESI_SJ_SI_SJ_NS1I_6fusion15FusionCallbacksIS1M_NS1V_17LinearCombinationISI_fSI_fLNS_15FloatRoundStyleE2EEES1O_S1U_JEEENS4_5SM1004TMEM4LOAD26SM100_TMEM_LOAD_32dp32b32xENS4_13SM90_TMA_LOADENS15_INS16_ILi1ELi4ELi3EEES19_NSW_INS5_IJS1A_S1Q_EEENS5_IJS1Q_SC_EEEEEEENS4_39AutoVectorizingCopyWithAssumedAlignmentILi128EEENS4_14SM90_TMA_STOREES2A_S2C_S2C_EEEvvEEEEvNT_6ParamsE)
	.align		4
        /*000c*/ 	.word	index@(__assertfail)
	.align		4
        /*0010*/ 	.word	0x00000000
	.align		4
        /*0014*/ 	.word	0xfffffffe
	.align		4
        /*0018*/ 	.word	0x00000000
	.align		4
        /*001c*/ 	.word	0xfffffffd
	.align		4
        /*0020*/ 	.word	0x00000000
	.align		4
        /*0024*/ 	.word	0xfffffffc


//--------------------- .nv.constant4             --------------------------
	.section	.nv.constant4,"a",@progbits
	.align	8
	.align		8
.nv.constant4:
        /*0000*/ 	.dword	__assertfail
	.align		8
        /*0008*/ 	.dword	__unnamed_1
	.align		8
        /*0010*/ 	.dword	__unnamed_2
	.align		8
        /*0018*/ 	.dword	__unnamed_3
	.align		8
        /*0020*/ 	.dword	_ZN39_INTERNAL_58e2dd78_4_k_cu_3bf0d3b2_89054cuda3std3__45__cpo5beginE
	.align		8
        /*0028*/ 	.dword	_ZN39_INTERNAL_58e2dd78_4_k_cu_3bf0d3b2_89054cuda3std3__45__cpo3endE
	.align		8
        /*0030*/ 	.dword	_ZN39_INTERNAL_58e2dd78_4_k_cu_3bf0d3b2_89054cuda3std3__45__cpo6cbeginE
	.align		8
        /*0038*/ 	.dword	_ZN39_INTERNAL_58e2dd78_4_k_cu_3bf0d3b2_89054cuda3std3__45__cpo4cendE
	.align		8
        /*0040*/ 	.dword	_ZN39_INTERNAL_58e2dd78_4_k_cu_3bf0d3b2_89054cuda3std3__441_GLOBAL__N__58e2dd78_4_k_cu_3bf0d3b2_89056ignoreE
	.align		8
        /*0048*/ 	.dword	_ZN39_INTERNAL_58e2dd78_4_k_cu_3bf0d3b2_89054cuda3std3__419piecewise_constructE
	.align		8
        /*0050*/ 	.dword	_ZN39_INTERNAL_58e2dd78_4_k_cu_3bf0d3b2_89054cuda3std3__48in_placeE
	.align		8
        /*0058*/ 	.dword	_ZN39_INTERNAL_58e2dd78_4_k_cu_3bf0d3b2_89054cuda3std6ranges3__45__cpo4swapE
	.align		8
        /*0060*/ 	.dword	_ZN39_INTERNAL_58e2dd78_4_k_cu_3bf0d3b2_89054cuda3std6ranges3__45__cpo9iter_moveE
	.align		8
        /*0068*/ 	.dword	_ZN39_INTERNAL_58e2dd78_4_k_cu_3bf0d3b2_89054cute7productE
	.align		8
        /*0070*/ 	.dword	_ZN39_INTERNAL_58e2dd78_4_k_cu_3bf0d3b2_89054cute1_E
	.align		8
        /*0078*/ 	.dword	$str$25
	.align		8
        /*0080*/ 	.dword	$str$26
	.align		8
        /*0088*/ 	.dword	$str$27
	.align		8
        /*0090*/ 	.dword	$str$28


//--------------------- .text._ZN7cutlass13device_kernelINS_4gemm6kernel13GemmUniversalIN4cute5tupleIJiiiiEEENS1_10collective13CollectiveMmaINS1_35MainloopSm100TmaUmmaWarpSpecializedILi5ELi2ELi4ENS5_IJNS4_1CILi2EEESB_NSA_ILi1EEEEEEEENS5_IJNSA_ILi128EEENSA_ILi256EEESF_EEENS_12float_e4m3_tENS5_IJlSC_lEEESI_SJ_NS4_8TiledMMAINS4_8MMA_AtomIJNS4_10MMA_TraitsINS4_25SM100_MMA_F8F6F4_2x1SM_SSEJSI_SI_fSF_SG_NS4_17integral_constantINS4_4UMMA5MajorELSQ_0EEESR_NSO_INSP_7ScaleInELSS_0EEEST_EEEEEENS4_6LayoutINS5_IJSC_SC_SC_EEENS5_IJNSA_ILi0EEESY_SY_EEEEENS5_IJNS4_10UnderscoreES11_S11_EEEEENS4_28SM100_TMA_2SM_LOAD_MULTICASTENS4_14ComposedLayoutINS4_7SwizzleILi3ELi4ELi3EEENS4_18smem_ptr_flag_bitsILi8EEENSW_INS5_IJNSA_ILi8EEESF_EEENS5_IJSF_SC_EEEEEEEvNS4_8identityENS4_18SM100_TMA_2SM_LOADES1E_vS1F_EENS_8epilogue10collective18CollectiveEpilogueINS1I_23Sm100TmaWarpSpecializedILi4ELi2ELi32ELb0ELb0EEEJNS5_IJNSA_ILi64EEESG_SF_EEENS5_IJNSW_IS1N_SC_EENSW_INS5_IJNSA_ILi32EEESB_EEENS5_IJSC_SF_EEEEEEEESI_SJ_SI_SJ_NS1I_6fusion15FusionCallbacksIS1M_NS1V_17LinearCombinationISI_fSI_fLNS_15FloatRoundStyleE2EEES1O_S1U_JEEENS4_5SM1004TMEM4LOAD26SM100_TMEM_LOAD_32dp32b32xENS4_13SM90_TMA_LOADENS15_INS16_ILi1ELi4ELi3EEES19_NSW_INS5_IJS1A_S1Q_EEENS5_IJS1Q_SC_EEEEEEENS4_39AutoVectorizingCopyWithAssumedAlignmentILi128EEENS4_14SM90_TMA_STOREES2A_S2C_S2C_EEEvvEEEEvNT_6ParamsE --------------------------
	.section	.text._ZN7cutlass13device_kernelINS_4gemm6kernel13GemmUniversalIN4cute5tupleIJiiiiEEENS1_10collective13CollectiveMmaINS1_35MainloopSm100TmaUmmaWarpSpecializedILi5ELi2ELi4ENS5_IJNS4_1CILi2EEESB_NSA_ILi1EEEEEEEENS5_IJNSA_ILi128EEENSA_ILi256EEESF_EEENS_12float_e4m3_tENS5_IJlSC_lEEESI_SJ_NS4_8TiledMMAINS4_8MMA_AtomIJNS4_10MMA_TraitsINS4_25SM100_MMA_F8F6F4_2x1SM_SSEJSI_SI_fSF_SG_NS4_17integral_constantINS4_4UMMA5MajorELSQ_0EEESR_NSO_INSP_7ScaleInELSS_0EEEST_EEEEEENS4_6LayoutINS5_IJSC_SC_SC_EEENS5_IJNSA_ILi0EEESY_SY_EEEEENS5_IJNS4_10UnderscoreES11_S11_EEEEENS4_28SM100_TMA_2SM_LOAD_MULTICASTENS4_14ComposedLayoutINS4_7SwizzleILi3ELi4ELi3EEENS4_18smem_ptr_flag_bitsILi8EEENSW_INS5_IJNSA_ILi8EEESF_EEENS5_IJSF_SC_EEEEEEEvNS4_8identityENS4_18SM100_TMA_2SM_LOADES1E_vS1F_EENS_8epilogue10collective18CollectiveEpilogueINS1I_23Sm100TmaWarpSpecializedILi4ELi2ELi32ELb0ELb0EEEJNS5_IJNSA_ILi64EEESG_SF_EEENS5_IJNSW_IS1N_SC_EENSW_INS5_IJNSA_ILi32EEESB_EEENS5_IJSC_SF_EEEEEEEESI_SJ_SI_SJ_NS1I_6fusion15FusionCallbacksIS1M_NS1V_17LinearCombinationISI_fSI_fLNS_15FloatRoundStyleE2EEES1O_S1U_JEEENS4_5SM1004TMEM4LOAD26SM100_TMEM_LOAD_32dp32b32xENS4_13SM90_TMA_LOADENS15_INS16_ILi1ELi4ELi3EEES19_NSW_INS5_IJS1A_S1Q_EEENS5_IJS1Q_SC_EEEEEEENS4_39AutoVectorizingCopyWithAssumedAlignmentILi128EEENS4_14SM90_TMA_STOREES2A_S2C_S2C_EEEvvEEEEvNT_6ParamsE,"ax",@progbits
	.align	128
.text._ZN7cutlass13device_kernelINS_4gemm6kernel13GemmUniversalIN4cute5tupleIJiiiiEEENS1_10collective13CollectiveMmaINS1_35MainloopSm100TmaUmmaWarpSpecializedILi5ELi2ELi4ENS5_IJNS4_1CILi2EEESB_NSA_ILi1EEEEEEEENS5_IJNSA_ILi128EEENSA_ILi256EEESF_EEENS_12float_e4m3_tENS5_IJlSC_lEEESI_SJ_NS4_8TiledMMAINS4_8MMA_AtomIJNS4_10MMA_TraitsINS4_25SM100_MMA_F8F6F4_2x1SM_SSEJSI_SI_fSF_SG_NS4_17integral_constantINS4_4UMMA5MajorELSQ_0EEESR_NSO_INSP_7ScaleInELSS_0EEEST_EEEEEENS4_6LayoutINS5_IJSC_SC_SC_EEENS5_IJNSA_ILi0EEESY_SY_EEEEENS5_IJNS4_10UnderscoreES11_S11_EEEEENS4_28SM100_TMA_2SM_LOAD_MULTICASTENS4_14ComposedLayoutINS4_7SwizzleILi3ELi4ELi3EEENS4_18smem_ptr_flag_bitsILi8EEENSW_INS5_IJNSA_ILi8EEESF_EEENS5_IJSF_SC_EEEEEEEvNS4_8identityENS4_18SM100_TMA_2SM_LOADES1E_vS1F_EENS_8epilogue10collective18CollectiveEpilogueINS1I_23Sm100TmaWarpSpecializedILi4ELi2ELi32ELb0ELb0EEEJNS5_IJNSA_ILi64EEESG_SF_EEENS5_IJNSW_IS1N_SC_EENSW_INS5_IJNSA_ILi32EEESB_EEENS5_IJSC_SF_EEEEEEEESI_SJ_SI_SJ_NS1I_6fusion15FusionCallbacksIS1M_NS1V_17LinearCombinationISI_fSI_fLNS_15FloatRoundStyleE2EEES1O_S1U_JEEENS4_5SM1004TMEM4LOAD26SM100_TMEM_LOAD_32dp32b32xENS4_13SM90_TMA_LOADENS15_INS16_ILi1ELi4ELi3EEES19_NSW_INS5_IJS1A_S1Q_EEENS5_IJS1Q_SC_EEEEEEENS4_39AutoVectorizingCopyWithAssumedAlignmentILi128EEENS4_14SM90_TMA_STOREES2A_S2C_S2C_EEEvvEEEEvNT_6ParamsE:
        .type           _ZN7cutlass13device_kernelINS_4gemm6kernel13GemmUniversalIN4cute5tupleIJiiiiEEENS1_10collective13CollectiveMmaINS1_35MainloopSm100TmaUmmaWarpSpecializedILi5ELi2ELi4ENS5_IJNS4_1CILi2EEESB_NSA_ILi1EEEEEEEENS5_IJNSA_ILi128EEENSA_ILi256EEESF_EEENS_12float_e4m3_tENS5_IJlSC_lEEESI_SJ_NS4_8TiledMMAINS4_8MMA_AtomIJNS4_10MMA_TraitsINS4_25SM100_MMA_F8F6F4_2x1SM_SSEJSI_SI_fSF_SG_NS4_17integral_constantINS4_4UMMA5MajorELSQ_0EEESR_NSO_INSP_7ScaleInELSS_0EEEST_EEEEEENS4_6LayoutINS5_IJSC_SC_SC_EEENS5_IJNSA_ILi0EEESY_SY_EEEEENS5_IJNS4_10UnderscoreES11_S11_EEEEENS4_28SM100_TMA_2SM_LOAD_MULTICASTENS4_14ComposedLayoutINS4_7SwizzleILi3ELi4ELi3EEENS4_18smem_ptr_flag_bitsILi8EEENSW_INS5_IJNSA_ILi8EEESF_EEENS5_IJSF_SC_EEEEEEEvNS4_8identityENS4_18SM100_TMA_2SM_LOADES1E_vS1F_EENS_8epilogue10collective18CollectiveEpilogueINS1I_23Sm100TmaWarpSpecializedILi4ELi2ELi32ELb0ELb0EEEJNS5_IJNSA_ILi64EEESG_SF_EEENS5_IJNSW_IS1N_SC_EENSW_INS5_IJNSA_ILi32EEESB_EEENS5_IJSC_SF_EEEEEEEESI_SJ_SI_SJ_NS1I_6fusion15FusionCallbacksIS1M_NS1V_17LinearCombinationISI_fSI_fLNS_15FloatRoundStyleE2EEES1O_S1U_JEEENS4_5SM1004TMEM4LOAD26SM100_TMEM_LOAD_32dp32b32xENS4_13SM90_TMA_LOADENS15_INS16_ILi1ELi4ELi3EEES19_NSW_INS5_IJS1A_S1Q_EEENS5_IJS1Q_SC_EEEEEEENS4_39AutoVectorizingCopyWithAssumedAlignmentILi128EEENS4_14SM90_TMA_STOREES2A_S2C_S2C_EEEvvEEEEvNT_6ParamsE,@function
        .size           _ZN7cutlass13device_kernelINS_4gemm6kernel13GemmUniversalIN4cute5tupleIJiiiiEEENS1_10collective13CollectiveMmaINS1_35MainloopSm100TmaUmmaWarpSpecializedILi5ELi2ELi4ENS5_IJNS4_1CILi2EEESB_NSA_ILi1EEEEEEEENS5_IJNSA_ILi128EEENSA_ILi256EEESF_EEENS_12float_e4m3_tENS5_IJlSC_lEEESI_SJ_NS4_8TiledMMAINS4_8MMA_AtomIJNS4_10MMA_TraitsINS4_25SM100_MMA_F8F6F4_2x1SM_SSEJSI_SI_fSF_SG_NS4_17integral_constantINS4_4UMMA5MajorELSQ_0EEESR_NSO_INSP_7ScaleInELSS_0EEEST_EEEEEENS4_6LayoutINS5_IJSC_SC_SC_EEENS5_IJNSA_ILi0EEESY_SY_EEEEENS5_IJNS4_10UnderscoreES11_S11_EEEEENS4_28SM100_TMA_2SM_LOAD_MULTICASTENS4_14ComposedLayoutINS4_7SwizzleILi3ELi4ELi3EEENS4_18smem_ptr_flag_bitsILi8EEENSW_INS5_IJNSA_ILi8EEESF_EEENS5_IJSF_SC_EEEEEEEvNS4_8identityENS4_18SM100_TMA_2SM_LOADES1E_vS1F_EENS_8epilogue10collective18CollectiveEpilogueINS1I_23Sm100TmaWarpSpecializedILi4ELi2ELi32ELb0ELb0EEEJNS5_IJNSA_ILi64EEESG_SF_EEENS5_IJNSW_IS1N_SC_EENSW_INS5_IJNSA_ILi32EEESB_EEENS5_IJSC_SF_EEEEEEEESI_SJ_SI_SJ_NS1I_6fusion15FusionCallbacksIS1M_NS1V_17LinearCombinationISI_fSI_fLNS_15FloatRoundStyleE2EEES1O_S1U_JEEENS4_5SM1004TMEM4LOAD26SM100_TMEM_LOAD_32dp32b32xENS4_13SM90_TMA_LOADENS15_INS16_ILi1ELi4ELi3EEES19_NSW_INS5_IJS1A_S1Q_EEENS5_IJS1Q_SC_EEEEEEENS4_39AutoVectorizingCopyWithAssumedAlignmentILi128EEENS4_14SM90_TMA_STOREES2A_S2C_S2C_EEEvvEEEEvNT_6ParamsE,(.L_x_194 - _ZN7cutlass13device_kernelINS_4gemm6kernel13GemmUniversalIN4cute5tupleIJiiiiEEENS1_10collective13CollectiveMmaINS1_35MainloopSm100TmaUmmaWarpSpecializedILi5ELi2ELi4ENS5_IJNS4_1CILi2EEESB_NSA_ILi1EEEEEEEENS5_IJNSA_ILi128EEENSA_ILi256EEESF_EEENS_12float_e4m3_tENS5_IJlSC_lEEESI_SJ_NS4_8TiledMMAINS4_8MMA_AtomIJNS4_10MMA_TraitsINS4_25SM100_MMA_F8F6F4_2x1SM_SSEJSI_SI_fSF_SG_NS4_17integral_constantINS4_4UMMA5MajorELSQ_0EEESR_NSO_INSP_7ScaleInELSS_0EEEST_EEEEEENS4_6LayoutINS5_IJSC_SC_SC_EEENS5_IJNSA_ILi0EEESY_SY_EEEEENS5_IJNS4_10UnderscoreES11_S11_EEEEENS4_28SM100_TMA_2SM_LOAD_MULTICASTENS4_14ComposedLayoutINS4_7SwizzleILi3ELi4ELi3EEENS4_18smem_ptr_flag_bitsILi8EEENSW_INS5_IJNSA_ILi8EEESF_EEENS5_IJSF_SC_EEEEEEEvNS4_8identityENS4_18SM100_TMA_2SM_LOADES1E_vS1F_EENS_8epilogue10collective18CollectiveEpilogueINS1I_23Sm100TmaWarpSpecializedILi4ELi2ELi32ELb0ELb0EEEJNS5_IJNSA_ILi64EEESG_SF_EEENS5_IJNSW_IS1N_SC_EENSW_INS5_IJNSA_ILi32EEESB_EEENS5_IJSC_SF_EEEEEEEESI_SJ_SI_SJ_NS1I_6fusion15FusionCallbacksIS1M_NS1V_17LinearCombinationISI_fSI_fLNS_15FloatRoundStyleE2EEES1O_S1U_JEEENS4_5SM1004TMEM4LOAD26SM100_TMEM_LOAD_32dp32b32xENS4_13SM90_TMA_LOADENS15_INS16_ILi1ELi4ELi3EEES19_NSW_INS5_IJS1A_S1Q_EEENS5_IJS1Q_SC_EEEEEEENS4_39AutoVectorizingCopyWithAssumedAlignmentILi128EEENS4_14SM90_TMA_STOREES2A_S2C_S2C_EEEvvEEEEvNT_6ParamsE)
        .other          _ZN7cutlass13device_kernelINS_4gemm6kernel13GemmUniversalIN4cute5tupleIJiiiiEEENS1_10collective13CollectiveMmaINS1_35MainloopSm100TmaUmmaWarpSpecializedILi5ELi2ELi4ENS5_IJNS4_1CILi2EEESB_NSA_ILi1EEEEEEEENS5_IJNSA_ILi128EEENSA_ILi256EEESF_EEENS_12float_e4m3_tENS5_IJlSC_lEEESI_SJ_NS4_8TiledMMAINS4_8MMA_AtomIJNS4_10MMA_TraitsINS4_25SM100_MMA_F8F6F4_2x1SM_SSEJSI_SI_fSF_SG_NS4_17integral_constantINS4_4UMMA5MajorELSQ_0EEESR_NSO_INSP_7ScaleInELSS_0EEEST_EEEEEENS4_6LayoutINS5_IJSC_SC_SC_EEENS5_IJNSA_ILi0EEESY_SY_EEEEENS5_IJNS4_10UnderscoreES11_S11_EEEEENS4_28SM100_TMA_2SM_LOAD_MULTICASTENS4_14ComposedLayoutINS4_7SwizzleILi3ELi4ELi3EEENS4_18smem_ptr_flag_bitsILi8EEENSW_INS5_IJNSA_ILi8EEESF_EEENS5_IJSF_SC_EEEEEEEvNS4_8identityENS4_18SM100_TMA_2SM_LOADES1E_vS1F_EENS_8epilogue10collective18CollectiveEpilogueINS1I_23Sm100TmaWarpSpecializedILi4ELi2ELi32ELb0ELb0EEEJNS5_IJNSA_ILi64EEESG_SF_EEENS5_IJNSW_IS1N_SC_EENSW_INS5_IJNSA_ILi32EEESB_EEENS5_IJSC_SF_EEEEEEEESI_SJ_SI_SJ_NS1I_6fusion15FusionCallbacksIS1M_NS1V_17LinearCombinationISI_fSI_fLNS_15FloatRoundStyleE2EEES1O_S1U_JEEENS4_5SM1004TMEM4LOAD26SM100_TMEM_LOAD_32dp32b32xENS4_13SM90_TMA_LOADENS15_INS16_ILi1ELi4ELi3EEES19_NSW_INS5_IJS1A_S1Q_EEENS5_IJS1Q_SC_EEEEEEENS4_39AutoVectorizingCopyWithAssumedAlignmentILi128EEENS4_14SM90_TMA_STOREES2A_S2C_S2C_EEEvvEEEEvNT_6ParamsE,@"STO_CUDA_ENTRY STV_DEFAULT"
_ZN7cutlass13device_kernelINS_4gemm6kernel13GemmUniversalIN4cute5tupleIJiiiiEEENS1_10collective13CollectiveMmaINS1_35MainloopSm100TmaUmmaWarpSpecializedILi5ELi2ELi4ENS5_IJNS4_1CILi2EEESB_NSA_ILi1EEEEEEEENS5_IJNSA_ILi128EEENSA_ILi256EEESF_EEENS_12float_e4m3_tENS5_IJlSC_lEEESI_SJ_NS4_8TiledMMAINS4_8MMA_AtomIJNS4_10MMA_TraitsINS4_25SM100_MMA_F8F6F4_2x1SM_SSEJSI_SI_fSF_SG_NS4_17integral_constantINS4_4UMMA5MajorELSQ_0EEESR_NSO_INSP_7ScaleInELSS_0EEEST_EEEEEENS4_6LayoutINS5_IJSC_SC_SC_EEENS5_IJNSA_ILi0EEESY_SY_EEEEENS5_IJNS4_10UnderscoreES11_S11_EEEEENS4_28SM100_TMA_2SM_LOAD_MULTICASTENS4_14ComposedLayoutINS4_7SwizzleILi3ELi4ELi3EEENS4_18smem_ptr_flag_bitsILi8EEENSW_INS5_IJNSA_ILi8EEESF_EEENS5_IJSF_SC_EEEEEEEvNS4_8identityENS4_18SM100_TMA_2SM_LOADES1E_vS1F_EENS_8epilogue10collective18CollectiveEpilogueINS1I_23Sm100TmaWarpSpecializedILi4ELi2ELi32ELb0ELb0EEEJNS5_IJNSA_ILi64EEESG_SF_EEENS5_IJNSW_IS1N_SC_EENSW_INS5_IJNSA_ILi32EEESB_EEENS5_IJSC_SF_EEEEEEEESI_SJ_SI_SJ_NS1I_6fusion15FusionCallbacksIS1M_NS1V_17LinearCombinationISI_fSI_fLNS_15FloatRoundStyleE2EEES1O_S1U_JEEENS4_5SM1004TMEM4LOAD26SM100_TMEM_LOAD_32dp32b32xENS4_13SM90_TMA_LOADENS15_INS16_ILi1ELi4ELi3EEES19_NSW_INS5_IJS1A_S1Q_EEENS5_IJS1Q_SC_EEEEEEENS4_39AutoVectorizingCopyWithAssumedAlignmentILi128EEENS4_14SM90_TMA_STOREES2A_S2C_S2C_EEEvvEEEEvNT_6ParamsE:
[----:B------:R-:W1:Y:S01]  /*0000*/  LDC R1, c[0x0][0x37c] ;  /* 0x0000df00ff017b82 */ /* 0x000e620000000800 */
[----:B------:R-:W2:Y:S01]  /*0010*/  S2R R97, SR_TID.X ;  /* 0x0000000000617919 */ /* 0x000ea20000002100 */
[----:B------:R-:W3:Y:S06]  /*0020*/  LDCU.64 UR8, c[0x0][0x890] ;  /* 0x00011200ff0877ac */ /* 0x000eec0008000a00 */
[----:B------:R-:W4:Y:S01]  /*0030*/  S2UR UR58, SR_CgaCtaId ;  /* 0x00000000003a79c3 */ /* 0x000f220000008800 */
[----:B------:R-:W-:Y:S02]  /*0040*/  PRMT R86, RZ, 0x7610, R86 ;  /* 0x00007610ff567816 */ /* 0x000fe40000000056 */
[----:B------:R-:W-:Y:S01]  /*0050*/  ELECT P1, URZ, PT ;  /* 0x0000000000ff782f */ /* 0x000fe20003820000 */
[----:B---3--:R-:W-:-:S04]  /*0060*/  UISETP.NE.U32.AND UP0, UPT, UR8, URZ, UPT ;  /* 0x000000ff0800728c */ /* 0x008fc8000bf05070 */
[----:B------:R-:W-:Y:S02]  /*0070*/  UISETP.NE.AND.EX UP0, UPT, UR9, URZ, UPT, UP0 ;  /* 0x000000ff0900728c */ /* 0x000fe4000bf05300 */
[----:B----4-:R-:W-:Y:S02]  /*0080*/  ULOP3.LUT UR47, UR58, 0x1, URZ, 0xc0, !UPT ;  /* 0x000000013a2f7892 */ /* 0x010fe4000f8ec0ff */
[----:B------:R-:W-:Y:S01]  /*0090*/  ULOP3.LUT UR46, UR58, 0x1, URZ, 0x3c, !UPT ;  /* 0x000000013a2e7892 */ /* 0x000fe2000f8e3cff */
[----:B--2---:R-:W-:-:S05]  /*00a0*/  SHF.R.U32.HI R87, RZ, 0x5, R97 ;  /* 0x00000005ff577819 */ /* 0x004fca0000011661 */
[----:B------:R-:W2:Y:S02]  /*00b0*/  SHFL.IDX PT, R0, R87, RZ, 0x1f ;  /* 0x00001fff57007589 */ /* 0x000ea400000e0000 */
[----:B--2---:R-:W-:Y:S01]  /*00c0*/  R2UR UR13, R0 ;  /* 0x00000000000d72ca */ /* 0x004fe200000e0000 */
[----:B-1----:R-:W-:-:S14]  /*00d0*/  BRA.U UP0, `(.L_x_0) ;  /* 0x0000000100307547 */ /* 0x002fdc000b800000 */
[----:B------:R-:W1:Y:S02]  /*00e0*/  LDCU.64 UR4, c[0x0][0x888] ;  /* 0x00011100ff0477ac */ /* 0x000e640008000a00 */
[----:B-1----:R-:W-:-:S04]  /*00f0*/  UISETP.NE.U32.AND UP0, UPT, UR4, URZ, UPT ;  /* 0x000000ff0400728c */ /* 0x002fc8000bf05070 */
[----:B------:R-:W-:-:S09]  /*0100*/  UISETP.NE.AND.EX UP0, UPT, UR5, URZ, UPT, UP0 ;  /* 0x000000ff0500728c */ /* 0x000fd2000bf05300 */
[----:B------:R-:W-:Y:S05]  /*0110*/  BRA.U !UP0, `(.L_x_1) ;  /* 0x0000000108147547 */ /* 0x000fea000b800000 */
[----:B------:R-:W1:Y:S01]  /*0120*/  LDC.64 R2, c[0x0][0x888] ;  /* 0x00022200ff027b82 */ /* 0x000e620000000a00 */
[----:B------:R-:W1:Y:S02]  /*0130*/  LDCU.64 UR4, c[0x0][0x358] ;  /* 0x00006b00ff0477ac */ /* 0x000e640008000a00 */
[----:B-1----:R1:W5:Y:S01]  /*0140*/  LDG.E R41, desc[UR4][R2.64] ;  /* 0x0000000402297981 */ /* 0x002362000c1e1900 */
[----:B------:R-:W-:Y:S01]  /*0150*/  HFMA2 R86, -RZ, RZ, 0, 5.9604644775390625e-08 ;  /* 0x00000001ff567431 */ /* 0x000fe200000001ff */
[----:B------:R-:W-:Y:S05]  /*0160*/  BRA `(.L_x_0) ;  /* 0x00000000000c7947 */ /* 0x000fea0003800000 */
.L_x_1:
[----:B------:R-:W1:Y:S01]  /*0170*/  LDCU UR4, c[0x0][0x880] ;  /* 0x00011000ff0477ac */ /* 0x000e620008000800 */
[----:B------:R-:W-:Y:S01]  /*0180*/  HFMA2 R86, -RZ, RZ, 0, 5.9604644775390625e-08 ;  /* 0x00000001ff567431 */ /* 0x000fe200000001ff */
[----:B-1----:R-:W-:-:S07]  /*0190*/  MOV R41, UR4 ;  /* 0x0000000400297c02 */ /* 0x002fce0008000f00 */
.L_x_0:
[----:B------:R-:W2:Y:S02]  /*01a0*/  LDCU.64 UR4, c[0x0][0x8b0] ;  /* 0x00011600ff0477ac */ /* 0x000ea40008000a00 */
[----:B--2---:R-:W-:-:S04]  /*01b0*/  UISETP.NE.U32.AND UP0, UPT, UR4, URZ, UPT ;  /* 0x000000ff0400728c */ /* 0x004fc8000bf05070 */
[----:B------:R-:W-:-:S09]  /*01c0*/  UISETP.NE.AND.EX UP0, UPT, UR5, URZ, UPT, UP0 ;  /* 0x000000ff0500728c */ /* 0x000fd2000bf05300 */
[----:B------:R-:W-:Y:S05]  /*01d0*/  BRA.U UP0, `(.L_x_2) ;  /* 0x0000000100287547 */ /* 0x000fea000b800000 */
[----:B------:R-:W2:Y:S02]  /*01e0*/  LDCU.64 UR4, c[0x0][0x8a8] ;  /* 0x00011500ff0477ac */ /* 0x000ea40008000a00 */
[----:B--2---:R-:W-:-:S04]  /*01f0*/  UISETP.NE.U32.AND UP0, UPT, UR4, URZ, UPT ;  /* 0x000000ff0400728c */ /* 0x004fc8000bf05070 */
[----:B------:R-:W-:-:S09]  /*0200*/  UISETP.NE.AND.EX UP0, UPT, UR5, URZ, UPT, UP0 ;  /* 0x000000ff0500728c */ /* 0x000fd2000bf05300 */
[----:B------:R-:W-:Y:S05]  /*0210*/  BRA.U !UP0, `(.L_x_3) ;  /* 0x0000000108107547 */ /* 0x000fea000b800000 */
[----:B------:R-:W2:Y:S01]  /*0220*/  LDC.64 R38, c[0x0][0x8a8] ;  /* 0x00022a00ff267b82 */ /* 0x000ea20000000a00 */
[----:B------:R-:W2:Y:S02]  /*0230*/  LDCU.64 UR4, c[0x0][0x358] ;  /* 0x00006b00ff0477ac */ /* 0x000ea40008000a00 */
[----:B--2---:R2:W5:Y:S01]  /*0240*/  LDG.E R38, desc[UR4][R38.64] ;  /* 0x0000000426267981 */ /* 0x004562000c1e1900 */
[----:B------:R-:W-:Y:S05]  /*0250*/  BRA `(.L_x_2) ;  /* 0x0000000000087947 */ /* 0x000fea0003800000 */
.L_x_3:
[----:B------:R-:W2:Y:S02]  /*0260*/  LDCU UR4, c[0x0][0x8a0] ;  /* 0x00011400ff0477ac */ /* 0x000ea40008000800 */
[----:B--2---:R-:W-:Y:S02]  /*0270*/  MOV R38, UR4 ;  /* 0x0000000400267c02 */ /* 0x004fe40008000f00 */
.L_x_2:
[----:B------:R-:W-:Y:S01]  /*0280*/  IMAD.U32 R0, RZ, RZ, UR13 ;  /* 0x0000000dff007e24 */ /* 0x000fe2000f8e00ff */
[----:B------:R-:W-:Y:S04]  /*0290*/  BSSY.RECONVERGENT B0, `(.L_x_4) ;  /* 0x000000c000007945 */ /* 0x000fe80003800200 */
[C---:B------:R-:W-:Y:S02]  /*02a0*/  ISETP.NE.OR P2, PT, R0.reuse, 0x1, !P1 ;  /* 0x000000010000780c */ /* 0x040fe40004f45670 */
[----:B------:R-:W-:-:S11]  /*02b0*/  ISETP.NE.OR P0, PT, R0, 0x3, !P1 ;  /* 0x000000030000780c */ /* 0x000fd60004f05670 */
[----:B------:R-:W-:Y:S05]  /*02c0*/  @P2 BRA `(.L_x_5) ;  /* 0x0000000000202947 */ /* 0x000fea0003800000 */
[----:B------:R-:W3:Y:S02]  /*02d0*/  LDCU.64 UR4, c[0x0][0x348] ;  /* 0x00006900ff0477ac */ /* 0x000ee40008000a00 */
[----:B---3--:R-:W-:Y:S02]  /*02e0*/  UIADD3 UR6, UP1, UPT, UR4, 0x80, URZ ;  /* 0x0000008004067890 */ /* 0x008fe4000ff3e0ff */
[----:B------:R-:W-:Y:S02]  /*02f0*/  UIADD3 UR4, UP0, UPT, UR4, 0x180, URZ ;  /* 0x0000018004047890 */ /* 0x000fe4000ff1e0ff */
[----:B------:R-:W-:Y:S02]  /*0300*/  UIADD3.X UR7, UPT, UPT, URZ, UR5, URZ, UP1, !UPT ;  /* 0x00000005ff077290 */ /* 0x000fe40008ffe4ff */
[----:B------:R-:W-:-:S07]  /*0310*/  UIADD3.X UR5, UPT, UPT, URZ, UR5, URZ, UP0, !UPT ;  /* 0x00000005ff057290 */ /* 0x000fce00087fe4ff */
[----:B------:R3:W-:Y:S02]  /*0320*/  UTMACCTL.PF [UR6] ;  /* 0x00000000060079b9 */ /* 0x0007e40008040000 */
[----:B------:R3:W-:Y:S02]  /*0330*/  UTMACCTL.PF [UR4] ;  /* 0x00000000040079b9 */ /* 0x0007e40008040000 */
[----:B---3--:R-:W-:Y:S01]  /*0340*/  NOP ;  /* 0x0000000000007918 */ /* 0x008fe20000000000 */
.L_x_5:
[----:B------:R-:W-:Y:S05]  /*0350*/  BSYNC.RECONVERGENT B0 ;  /* 0x0000000000007941 */ /* 0x000fea0003800200 */
.L_x_4:
[----:B------:R-:W-:Y:S04]  /*0360*/  BSSY.RECONVERGENT B0, `(.L_x_6) ;  /* 0x000000a000007945 */ /* 0x000fe80003800200 */
        /* <DEDUP_REMOVED lines=9> */
.L_x_7:
[----:B------:R-:W-:Y:S05]  /*0400*/  BSYNC.RECONVERGENT B0 ;  /* 0x0000000000007941 */ /* 0x000fea0003800200 */
.L_x_6:
[----:B------:R-:W3:Y:S01]  /*0410*/  LDCU.64 UR4, c[0x0][0x888] ;  /* 0x00011100ff0477ac */ /* 0x000ee20008000a00 */
[----:B------:R-:W-:Y:S02]  /*0420*/  UISETP.EQ.U32.AND UP1, UPT, UR8, URZ, UPT ;  /* 0x000000ff0800728c */ /* 0x000fe4000bf22070 */
[----:B------:R-:W-:Y:S02]  /*0430*/  UPLOP3.LUT UP3, UPT, UPT, UPT, UPT, 0x80, 0x8 ;  /* 0x000000000008789c */ /* 0x000fe40003f6f070 */
[----:B---3--:R-:W-:-:S04]  /*0440*/  UISETP.NE.U32.AND UP0, UPT, UR4, URZ, UPT ;  /* 0x000000ff0400728c */ /* 0x008fc8000bf05070 */
[----:B------:R-:W-:-:S04]  /*0450*/  UISETP.NE.AND.EX UP0, UPT, UR5, URZ, UPT, UP0 ;  /* 0x000000ff0500728c */ /* 0x000fc8000bf05300 */
[----:B------:R-:W-:-:S04]  /*0460*/  UISETP.EQ.OR.EX UP2, UPT, UR9, URZ, !UP0, UP1 ;  /* 0x000000ff0900728c */ /* 0x000fc8000c742710 */
[----:B------:R-:W-:-:S06]  /*0470*/  UP2UR UR4, UPR, URZ, 0x4 ;  /* 0x00000004ff047883 */ /* 0x000fcc0008000000 */
[----:B------:R-:W-:Y:S01]  /*0480*/  MOV R89, UR4 ;  /* 0x0000000400597c02 */ /* 0x000fe20008000f00 */
[----:B------:R-:W-:Y:S06]  /*0490*/  BRA.U !UP2, `(.L_x_8) ;  /* 0x000000010a207547 */ /* 0x000fec000b800000 */
[----:B------:R-:W-:Y:S01]  /*04a0*/  UISETP.NE.U32.AND UP1, UPT, UR8, URZ, UPT ;  /* 0x000000ff0800728c */ /* 0x000fe2000bf25070 */
[----:B-----5:R-:W-:Y:S01]  /*04b0*/  FSETP.NEU.AND P0, PT, R41, RZ, PT ;  /* 0x000000ff2900720b */ /* 0x020fe20003f0d000 */
[----:B------:R-:W-:Y:S02]  /*04c0*/  USEL UR4, URZ, 0xffffffff, UP0 ;  /* 0xffffffffff047887 */ /* 0x000fe40008000000 */
[----:B------:R-:W-:-:S10]  /*04d0*/  UISETP.NE.AND.EX UP1, UPT, UR9, URZ, UPT, UP1 ;  /* 0x000000ff0900728c */ /* 0x000fd4000bf25310 */
[----:B------:R-:W-:Y:S01]  /*04e0*/  VOTEU.ANY UP0, P0 ;  /* 0x0000000000ff7886 */ /* 0x000fe20000000100 */
[----:B------:R-:W-:-:S04]  /*04f0*/  @!UP1 USEL UR4, URZ, 0xffffffff, UP0 ;  /* 0xffffffffff049887 */ /* 0x000fc80008000000 */
[----:B------:R-:W-:-:S04]  /*0500*/  ULOP3.LUT UR4, UR4, 0x1, URZ, 0xc0, !UPT ;  /* 0x0000000104047892 */ /* 0x000fc8000f8ec0ff */
[----:B------:R-:W-:-:S11]  /*0510*/  UISETP.NE.U32.AND UP3, UPT, UR4, 0x1, UPT ;  /* 0x000000010400788c */ /* 0x000fd6000bf65070 */
.L_x_8:
[----:B------:R-:W3:Y:S01]  /*0520*/  SHFL.IDX PT, R0, R87, RZ, 0x1f ;  /* 0x00001fff57007589 */ /* 0x000ee200000e0000 */
[----:B------:R-:W-:-:S04]  /*0530*/  UISETP.NE.AND UP0, UPT, UR13, 0x2, UPT ;  /* 0x000000020d00788c */ /* 0x000fc8000bf05270 */
[----:B------:R-:W-:Y:S02]  /*0540*/  UISETP.EQ.AND UP1, UPT, UR47, URZ, !UP0 ;  /* 0x000000ff2f00728c */ /* 0x000fe4000c722270 */
[----:B------:R-:W-:-:S04]  /*0550*/  USEL UR53, URZ, 0x1, UP0 ;  /* 0x00000001ff357887 */ /* 0x000fc80008000000 */
[----:B------:R-:W-:Y:S02]  /*0560*/  PLOP3.LUT P3, PT, P1, PT, UP1, 0x80, 0x8 ;  /* 0x000000000008781c */ /* 0x000fe40000f6f018 */
[----:B---3--:R-:W-:-:S13]  /*0570*/  ISETP.NE.AND P0, PT, R0, RZ, PT ;  /* 0x000000ff0000720c */ /* 0x008fda0003f05270 */
[----:B------:R-:W-:Y:S05]  /*0580*/  @P0 BRA `(.L_x_9) ;  /* 0x00000000005c0947 */ /* 0x000fea0003800000 */
[----:B------:R-:W-:Y:S01]  /*0590*/  UMOV UR4, 0x400 ;  /* 0x0000040000047882 */ /* 0x000fe20000000000 */
[----:B------:R-:W-:Y:S01]  /*05a0*/  UMOV UR8, 0x1 ;  /* 0x0000000100087882 */ /* 0x000fe20000000000 */
[----:B------:R-:W-:Y:S01]  /*05b0*/  UMOV UR6, 0x2 ;  /* 0x0000000200067882 */ /* 0x000fe20000000000 */
[----:B------:R-:W-:Y:S02]  /*05c0*/  ULEA UR4, UR58, UR4, 0x18 ;  /* 0x000000043a047291 */ /* 0x000fe4000f8ec0ff */
[----:B------:R-:W-:-:S04]  /*05d0*/  UIADD3 UR8, UPT, UPT, -UR8, 0x100000, URZ ;  /* 0x0010000008087890 */ /* 0x000fc8000fffe1ff */
[----:B------:R-:W-:Y:S02]  /*05e0*/  USHF.L.U32 UR9, UR8, 0xb, URZ ;  /* 0x0000000b08097899 */ /* 0x000fe400080006ff */
[----:B------:R-:W-:Y:S02]  /*05f0*/  USHF.L.U32 UR8, UR8, 0x1, URZ ;  /* 0x0000000108087899 */ /* 0x000fe400080006ff */
[----:B------:R-:W-:-:S04]  /*0600*/  UIADD3 UR6, UPT, UPT, -UR6, 0x100000, URZ ;  /* 0x0010000006067890 */ /* 0x000fc8000fffe1ff */
[----:B------:R-:W-:Y:S02]  /*0610*/  USHF.L.U32 UR7, UR6, 0xb, URZ ;  /* 0x0000000b06077899 */ /* 0x000fe400080006ff */
[----:B------:R-:W-:Y:S01]  /*0620*/  USHF.L.U32 UR6, UR6, 0x1, URZ ;  /* 0x0000000106067899 */ /* 0x000fe200080006ff */
[----:B------:R-:W-:Y:S01]  /*0630*/  ELECT P0, URZ, PT ;  /* 0x0000000000ff782f */ /* 0x000fe20003800000 */
[----:B------:R-:W3:Y:S02]  /*0640*/  FENCE.VIEW.ASYNC.S ;  /* 0x00000000000073c6 */ /* 0x000ee40000000000 */
[----:B---3--:R3:W4:Y:S08]  /*0650*/  SYNCS.EXCH.64 URZ, [UR4], UR8 ;  /* 0x0000000804ff75b2 */ /* 0x0087300008000100 */
[----:B------:R3:W1:Y:S01]  /*0660*/  SYNCS.EXCH.64 URZ, [UR4+0x28], UR6 ;  /* 0x0000280604ff75b2 */ /* 0x0006620008000100 */
        /* <DEDUP_REMOVED lines=8> */
[----:B------:R-:W-:Y:S01]  /*06f0*/  NOP ;  /* 0x0000000000007918 */ /* 0x000fe20000000000 */
.L_x_9:
[----:B------:R-:W2:Y:S01]  /*0700*/  SHFL.IDX PT, R0, R87, RZ, 0x1f ;  /* 0x00001fff57007589 */ /* 0x000ea200000e0000 */
[----:B------:R-:W-:Y:S01]  /*0710*/  NOP ;  /* 0x0000000000007918 */ /* 0x000fe20000000000 */
[----:B--2---:R-:W-:-:S13]  /*0720*/  ISETP.NE.AND P0, PT, R0, 0x1, PT ;  /* 0x000000010000780c */ /* 0x004fda0003f05270 */
[----:B------:R-:W-:Y:S05]  /*0730*/  @P0 BRA `(.L_x_10) ;  /* 0x0000000000540947 */ /* 0x000fea0003800000 */
[----:B---3--:R-:W-:Y:S01]  /*0740*/  UMOV UR4, 0x400 ;  /* 0x0000040000047882 */ /* 0x008fe20000000000 */
        /* <DEDUP_REMOVED lines=10> */
[----:B------:R-:W2:Y:S02]  /*07f0*/  FENCE.VIEW.ASYNC.S ;  /* 0x00000000000073c6 */ /* 0x000ea40000000000 */
[----:B--2---:R2:W3:Y:S08]  /*0800*/  SYNCS.EXCH.64 URZ, [UR4+0x50], UR8 ;  /* 0x0000500804ff75b2 */ /* 0x0044f00008000100 */
        /* <DEDUP_REMOVED lines=8> */
.L_x_10:
[----:B------:R-:W4:Y:S01]  /*0890*/  SHFL.IDX PT, R0, R87, RZ, 0x1f ;  /* 0x00001fff57007589 */ /* 0x000f2200000e0000 */
[----:B------:R-:W-:Y:S01]  /*08a0*/  NOP ;  /* 0x0000000000007918 */ /* 0x000fe20000000000 */
[----:B----4-:R-:W-:-:S13]  /*08b0*/  ISETP.NE.AND P0, PT, R0, 0x3, PT ;  /* 0x000000030000780c */ /* 0x010fda0003f05270 */
[----:B------:R-:W-:Y:S05]  /*08c0*/  @P0 BRA `(.L_x_11) ;  /* 0x00000000002c0947 */ /* 0x000fea0003800000 */
[----:B--23--:R-:W-:Y:S01]  /*08d0*/  UMOV UR4, 0x400 ;  /* 0x0000040000047882 */ /* 0x00cfe20000000000 */
[----:B------:R-:W-:Y:S01]  /*08e0*/  UMOV UR5, 0x20 ;  /* 0x0000002000057882 */ /* 0x000fe20000000000 */
[----:B------:R-:W-:Y:S02]  /*08f0*/  ULEA UR6, UR58, UR4, 0x18 ;  /* 0x000000043a067291 */ /* 0x000fe4000f8ec0ff */
[----:B------:R-:W-:-:S04]  /*0900*/  UIADD3 UR4, UPT, UPT, -UR5, 0x100000, URZ ;  /* 0x0010000005047890 */ /* 0x000fc8000fffe1ff */
[----:B------:R-:W-:Y:S02]  /*0910*/  USHF.L.U32 UR5, UR4, 0xb, URZ ;  /* 0x0000000b04057899 */ /* 0x000fe400080006ff */
[----:B------:R-:W-:Y:S01]  /*0920*/  USHF.L.U32 UR4, UR4, 0x1, URZ ;  /* 0x0000000104047899 */ /* 0x000fe200080006ff */
[----:B------:R-:W-:Y:S01]  /*0930*/  ELECT P0, URZ, PT ;  /* 0x0000000000ff782f */ /* 0x000fe20003800000 */
[----:B------:R-:W2:Y:S10]  /*0940*/  FENCE.VIEW.ASYNC.S ;  /* 0x00000000000073c6 */ /* 0x000eb40000000000 */
[----:B--2---:R4:W2:Y:S01]  /*0950*/  SYNCS.EXCH.64 URZ, [UR6+0x90], UR4 ;  /* 0x0000900406ff75b2 */ /* 0x0048a20008000100 */
[----:B------:R4:W3:Y:S02]  /*0960*/  SYNCS.EXCH.64 URZ, [UR6+0x98], UR4 ;  /* 0x0000980406ff75b2 */ /* 0x0008e40008000100 */
[----:B----4-:R-:W-:Y:S01]  /*0970*/  NOP ;  /* 0x0000000000007918 */ /* 0x010fe20000000000 */
.L_x_11:
[----:B------:R-:W4:Y:S01]  /*0980*/  SHFL.IDX PT, R0, R87, RZ, 0x1f ;  /* 0x00001fff57007589 */ /* 0x000f2200000e0000 */
[----:B------:R-:W-:Y:S01]  /*0990*/  NOP ;  /* 0x0000000000007918 */ /* 0x000fe20000000000 */
[----:B----4-:R-:W-:-:S13]  /*09a0*/  ISETP.NE.AND P0, PT, R0, 0x4, PT ;  /* 0x000000040000780c */ /* 0x010fda0003f05270 */
[----:B------:R-:W-:Y:S05]  /*09b0*/  @P0 BRA `(.L_x_12) ;  /* 0x0000000000480947 */ /* 0x000fea0003800000 */
[----:B--23--:R-:W-:Y:S01]  /*09c0*/  UMOV UR4, 0x3a0 ;  /* 0x000003a000047882 */ /* 0x00cfe20000000000 */
[----:B------:R-:W-:Y:S01]  /*09d0*/  UMOV UR6, 0x400 ;  /* 0x0000040000067882 */ /* 0x000fe20000000000 */
[----:B------:R-:W-:Y:S01]  /*09e0*/  USEL UR4, UR4, 0x320, UP3 ;  /* 0x0000032004047887 */ /* 0x000fe20009800000 */
        /* <DEDUP_REMOVED lines=10> */
[----:B--2---:R4:W2:Y:S08]  /*0a90*/  SYNCS.EXCH.64 URZ, [UR6+0xa0], UR8 ;  /* 0x0000a00806ff75b2 */ /* 0x0048b00008000100 */
[----:B------:R4:W3:Y:S01]  /*0aa0*/  SYNCS.EXCH.64 URZ, [UR6+0xb0], UR4 ;  /* 0x0000b00406ff75b2 */ /* 0x0008e20008000100 */
[----:B------:R4:W1:Y:S01]  /*0ab0*/  SYNCS.EXCH.64 URZ, [UR6+0xa8], UR8 ;  /* 0x0000a80806ff75b2 */ /* 0x0008620008000100 */
[----:B------:R4:W1:Y:S02]  /*0ac0*/  SYNCS.EXCH.64 URZ, [UR6+0xb8], UR4 ;  /* 0x0000b80406ff75b2 */ /* 0x0008640008000100 */
[----:B----4-:R-:W-:Y:S01]  /*0ad0*/  NOP ;  /* 0x0000000000007918 */ /* 0x010fe20000000000 */
.L_x_12:
[----:B------:R-:W4:Y:S01]  /*0ae0*/  SHFL.IDX PT, R0, R87, RZ, 0x1f ;  /* 0x00001fff57007589 */ /* 0x000f2200000e0000 */
[----:B------:R-:W-:Y:S01]  /*0af0*/  NOP ;  /* 0x0000000000007918 */ /* 0x000fe20000000000 */
[----:B----4-:R-:W-:-:S13]  /*0b00*/  ISETP.NE.AND P0, PT, R0, 0x5, PT ;  /* 0x000000050000780c */ /* 0x010fda0003f05270 */
[----:B------:R-:W-:Y:S05]  /*0b10*/  @P0 BRA `(.L_x_13) ;  /* 0x0000000000540947 */ /* 0x000fea0003800000 */
[----:B--23--:R-:W-:Y:S01]  /*0b20*/  UMOV UR4, 0x400 ;  /* 0x0000040000047882 */ /* 0x00cfe20000000000 */
        /* <DEDUP_REMOVED lines=14> */
[----:B------:R4:W1:Y:S01]  /*0c10*/  SYNCS.EXCH.64 URZ, [UR4+0xe8], UR8 ;  /* 0x0000e80804ff75b2 */ /* 0x0008620008000100 */
[----:B------:R4:W1:Y:S01]  /*0c20*/  SYNCS.EXCH.64 URZ, [UR4+0xd0], UR6 ;  /* 0x0000d00604ff75b2 */ /* 0x0008620008000100 */
[----:B------:R4:W1:Y:S01]  /*0c30*/  SYNCS.EXCH.64 URZ, [UR4+0xf0], UR8 ;  /* 0x0000f00804ff75b2 */ /* 0x0008620008000100 */
[----:B------:R4:W1:Y:S01]  /*0c40*/  SYNCS.EXCH.64 URZ, [UR4+0xd8], UR6 ;  /* 0x0000d80604ff75b2 */ /* 0x0008620008000100 */
[----:B------:R4:W1:Y:S02]  /*0c50*/  SYNCS.EXCH.64 URZ, [UR4+0xf8], UR8 ;  /* 0x0000f80804ff75b2 */ /* 0x0008640008000100 */
[----:B----4-:R-:W-:Y:S01]  /*0c60*/  NOP ;  /* 0x0000000000007918 */ /* 0x010fe20000000000 */
.L_x_13:
[----:B------:R-:W4:Y:S01]  /*0c70*/  SHFL.IDX PT, R0, R87, RZ, 0x1f ;  /* 0x00001fff57007589 */ /* 0x000f2200000e0000 */
[----:B------:R-:W-:Y:S01]  /*0c80*/  ISETP.NE.OR P1, PT, RZ, UR13, !P1 ;  /* 0x0000000dff007c0c */ /* 0x000fe2000cf25670 */
        /* <DEDUP_REMOVED lines=12> */
[----:B------:R4:W3:Y:S01]  /*0d50*/  SYNCS.EXCH.64 URZ, [UR4+0x110], UR6 ;  /* 0x0001100604ff75b2 */ /* 0x0008e20008000100 */
[----:B------:R4:W1:Y:S01]  /*0d60*/  SYNCS.EXCH.64 URZ, [UR4+0x108], UR6 ;  /* 0x0001080604ff75b2 */ /* 0x0008620008000100 */
[----:B------:R4:W1:Y:S02]  /*0d70*/  SYNCS.EXCH.64 URZ, [UR4+0x118], UR6 ;  /* 0x0001180604ff75b2 */ /* 0x0008640008000100 */
[----:B----4-:R-:W-:Y:S01]  /*0d80*/  NOP ;  /* 0x0000000000007918 */ /* 0x010fe20000000000 */
.L_x_14:
[----:B------:R-:W-:Y:S01]  /*0d90*/  VOTEU.ALL UP0, P1 ;  /* 0x0000000000ff7886 */ /* 0x000fe20000800000 */
[----:B--23--:R-:W-:Y:S01]  /*0da0*/  UMOV UR4, 0x20 ;  /* 0x0000002000047882 */ /* 0x00cfe20000000000 */
[----:B------:R-:W2:Y:S01]  /*0db0*/  LDCU UR7, c[0x0][0x36c] ;  /* 0x00006d80ff0777ac */ /* 0x000ea20008000800 */
[----:B------:R-:W-:Y:S01]  /*0dc0*/  NOP ;  /* 0x0000000000007918 */ /* 0x000fe20000000000 */
[----:B------:R-:W-:Y:S01]  /*0dd0*/  LOP3.LUT R0, R97, 0x1f, RZ, 0xc0, !PT ;  /* 0x0000001f61007812 */ /* 0x000fe200078ec0ff */
[----:B------:R-:W-:Y:S01]  /*0de0*/  @!UP0 UMOV UR6, 0x400 ;  /* 0x0000040000068882 */ /* 0x000fe20000000000 */
[----:B------:R-:W-:-:S04]  /*0df0*/  @!UP0 UIADD3 UR4, UPT, UPT, -UR4, 0x100000, URZ ;  /* 0x0010000004048890 */ /* 0x000fc8000fffe1ff */
[----:B------:R-:W-:Y:S02]  /*0e00*/  @!UP0 USHF.L.U32 UR5, UR4, 0xb, URZ ;  /* 0x0000000b04058899 */ /* 0x000fe400080006ff */
[----:B------:R-:W-:Y:S02]  /*0e10*/  @!UP0 USHF.L.U32 UR4, UR4, 0x1, URZ ;  /* 0x0000000104048899 */ /* 0x000fe400080006ff */
[----:B------:R-:W-:Y:S01]  /*0e20*/  @!UP0 ULEA UR6, UR58, UR6, 0x18 ;  /* 0x000000063a068291 */ /* 0x000fe2000f8ec0ff */
[----:B------:R-:W-:Y:S01]  /*0e30*/  VOTEU.ALL UP0, P1 ;  /* 0x0000000000ff7886 */ /* 0x000fe20000800000 */
[----:B------:R-:W-:Y:S02]  /*0e40*/  UISETP.NE.AND UP4, UPT, UR13, URZ, UPT ;  /* 0x000000ff0d00728c */ /* 0x000fe4000bf85270 */
[----:B--2---:R-:W-:Y:S01]  /*0e50*/  UISETP.EQ.U32.AND UP5, UPT, UR7, 0x1, UPT ;  /* 0x000000010700788c */ /* 0x004fe2000bfa2070 */
[----:B------:R-:W2:Y:S07]  /*0e60*/  FENCE.VIEW.ASYNC.S ;  /* 0x00000000000073c6 */ /* 0x000eae0000000000 */
[----:B--2---:R2:W3:Y:S01]  /*0e70*/  @!UP0 SYNCS.EXCH.64 URZ, [UR6+0x120], UR4 ;  /* 0x0001200406ff85b2 */ /* 0x0044e20008000100 */
[----:B------:R-:W-:Y:S05]  /*0e80*/  BRA.U !UP5, `(.L_x_15) ;  /* 0x000000010d087547 */ /* 0x000fea000b800000 */
[----:B-1-3--:R-:W-:Y:S01]  /*0e90*/  UCGABAR_ARV ;  /* 0x00000000000079c7 */ /* 0x00afe20008000000 */
[----:B------:R-:W-:Y:S05]  /*0ea0*/  BRA `(.L_x_16) ;  /* 0x0000000000047947 */ /* 0x000fea0003800000 */
.L_x_15:
[----:B-1-3--:R-:W-:Y:S01]  /*0eb0*/  NOP ;  /* 0x0000000000007918 */ /* 0x00afe20000000000 */
.L_x_16:
[----:B------:R-:W1:Y:S01]  /*0ec0*/  S2UR UR19, SR_CTAID.X ;  /* 0x00000000001379c3 */ /* 0x000e620000002500 */
[----:B------:R-:W-:-:S05]  /*0ed0*/  CS2R.32 R88, SR_CgaSize ;  /* 0x0000000000587805 */ /* 0x000fca0000008a00 */
[----:B------:R-:W-:-:S05]  /*0ee0*/  IMAD R88, R88, -0xa0, RZ ;  /* 0xffffff6058587824 */ /* 0x000fca00078e02ff */
[----:B--2---:R-:W-:-:S14]  /*0ef0*/  R2UR UR5, R88 ;  /* 0x00000000580572ca */ /* 0x004fdc00000e0000 */
[----:B------:R-:W2:Y:S01]  /*0f00*/  LDCU UR5, c[0x0][UR5+0x2b0] ;  /* 0x00005600050577ac */ /* 0x000ea20008000800 */
[----:B------:R-:W-:-:S05]  /*0f10*/  CS2R.32 R88, SR_CgaSize ;  /* 0x0000000000587805 */ /* 0x000fca0000008a00 */
[----:B------:R-:W-:-:S05]  /*0f20*/  IMAD R88, R88, -0xa0, RZ ;  /* 0xffffff6058587824 */ /* 0x000fca00078e02ff */
[----:B------:R-:W-:-:S14]  /*0f30*/  R2UR UR4, R88 ;  /* 0x00000000580472ca */ /* 0x000fdc00000e0000 */
[----:B------:R-:W3:Y:S01]  /*0f40*/  LDCU UR4, c[0x0][UR4+0x2b4] ;  /* 0x00005680040477ac */ /* 0x000ee20008000800 */
[----:B------:R-:W4:Y:S01]  /*0f50*/  S2UR UR7, SR_CTAID.Y ;  /* 0x00000000000779c3 */ /* 0x000f220000002600 */
[----:B------:R-:W-:-:S05]  /*0f60*/  CS2R.32 R88, SR_CgaSize ;  /* 0x0000000000587805 */ /* 0x000fca0000008a00 */
[----:B------:R-:W-:-:S05]  /*0f70*/  IMAD R88, R88, -0xa0, RZ ;  /* 0xffffff6058587824 */ /* 0x000fca00078e02ff */
[----:B------:R-:W-:-:S14]  /*0f80*/  R2UR UR8, R88 ;  /* 0x00000000580872ca */ /* 0x000fdc00000e0000 */
[----:B------:R-:W3:Y:S01]  /*0f90*/  LDCU UR8, c[0x0][UR8+0x2a0] ;  /* 0x00005400080877ac */ /* 0x000ee20008000800 */
[----:B------:R-:W-:Y:S01]  /*0fa0*/  UISETP.GT.U32.AND UP0, UPT, UR47, 0xffff, UPT ;  /* 0x0000ffff2f00788c */ /* 0x000fe2000bf04070 */
[----:B------:R-:W3:Y:S01]  /*0fb0*/  LDCU UR18, c[0x0][0xb24] ;  /* 0x00016480ff1277ac */ /* 0x000ee20008000800 */
[----:B------:R-:W1:Y:S01]  /*0fc0*/  S2UR UR36, SR_CTAID.Z ;  /* 0x00000000002479c3 */ /* 0x000e620000002700 */
[----:B------:R-:W-:-:S05]  /*0fd0*/  CS2R.32 R88, SR_CgaSize ;  /* 0x0000000000587805 */ /* 0x000fca0000008a00 */
[----:B------:R-:W-:-:S05]  /*0fe0*/  IMAD R88, R88, -0xa0, RZ ;  /* 0xffffff6058587824 */ /* 0x000fca00078e02ff */
[----:B------:R-:W-:-:S14]  /*0ff0*/  R2UR UR59, R88 ;  /* 0x00000000583b72ca */ /* 0x000fdc00000e0000 */
[----:B------:R-:W3:Y:S01]  /*1000*/  LDCU UR59, c[0x0][UR59+0x2a4] ;  /* 0x000054803b3b77ac */ /* 0x000ee20008000800 */
[----:B------:R-:W-:Y:S01]  /*1010*/  USHF.L.U32 UR28, UR58, 0xb, URZ ;  /* 0x0000000b3a1c7899 */ /* 0x000fe200080006ff */
[----:B-1----:R-:W-:Y:S01]  /*1020*/  I2FP.F32.U32 R3, UR19 ;  /* 0x0000001300037c45 */ /* 0x002fe20008201000 */
[----:B------:R-:W-:Y:S01]  /*1030*/  UMOV UR27, 0x5 ;  /* 0x00000005001b7882 */ /* 0x000fe20000000000 */
[----:B------:R-:W1:Y:S03]  /*1040*/  LDCU UR45, c[0x0][0xb24] ;  /* 0x00016480ff2d77ac */ /* 0x000e660008000800 */
[----:B--2---:R-:W-:Y:S01]  /*1050*/  FMUL R3, R3, UR5 ;  /* 0x0000000503037c20 */ /* 0x004fe20008400000 */
[----:B------:R-:W-:Y:S01]  /*1060*/  USEL UR5, UR47, 0xffff, !UP0 ;  /* 0x0000ffff2f057887 */ /* 0x000fe2000c000000 */
[----:B----4-:R-:W-:Y:S01]  /*1070*/  I2FP.F32.U32 R2, UR7 ;  /* 0x0000000700027c45 */ /* 0x010fe20008201000 */
[----:B------:R-:W2:Y:S03]  /*1080*/  LDCU UR26, c[0x0][0xb30] ;  /* 0x00016600ff1a77ac */ /* 0x000ea60008000800 */
[----:B------:R-:W4:Y:S01]  /*1090*/  F2I.U32.TRUNC.NTZ R3, R3 ;  /* 0x0000000300037305 */ /* 0x000f22000020f000 */
[----:B---3--:R-:W-:Y:S01]  /*10a0*/  FMUL R2, R2, UR4 ;  /* 0x0000000402027c20 */ /* 0x008fe20008400000 */
[----:B------:R-:W-:-:S02]  /*10b0*/  ULOP3.LUT UR24, UR5, 0xffff, URZ, 0xc0, !UPT ;  /* 0x0000ffff05187892 */ /* 0x000fc4000f8ec0ff */
[----:B------:R-:W-:Y:S01]  /*10c0*/  UISETP.GE.AND UP2, UPT, UR18, 0x1, UPT ;  /* 0x000000011200788c */ /* 0x000fe2000bf46270 */
[----:B------:R-:W-:-:S03]  /*10d0*/  UMOV UR32, UR7 ;  /* 0x0000000700207c82 */ /* 0x000fc60008000000 */
[----:B------:R-:W3:Y:S01]  /*10e0*/  F2I.U32.TRUNC.NTZ R2, R2 ;  /* 0x0000000200027305 */ /* 0x000ee2000020f000 */
[----:B------:R-:W-:Y:S01]  /*10f0*/  UMOV UR20, UR19 ;  /* 0x0000001300147c82 */ /* 0x000fe20008000000 */
[----:B----4-:R-:W-:Y:S02]  /*1100*/  R2UR UR4, R3 ;  /* 0x00000000030472ca */ /* 0x010fe400000e0000 */
[----:B------:R-:W-:Y:S02]  /*1110*/  PRMT R3, RZ, 0x7610, R3 ;  /* 0x00007610ff037816 */ /* 0x000fe40000000003 */
[----:B---3--:R-:W-:Y:S02]  /*1120*/  R2UR UR6, R2 ;  /* 0x00000000020672ca */ /* 0x008fe400000e0000 */
[----:B------:R-:W-:-:S07]  /*1130*/  PRMT R2, RZ, 0x7610, R2 ;  /* 0x00007610ff027816 */ /* 0x000fce0000000002 */
[----:B------:R-:W-:-:S04]  /*1140*/  UIADD3 UR5, UPT, UPT, -UR4, URZ, URZ ;  /* 0x000000ff04057290 */ /* 0x000fc8000fffe1ff */
[----:B------:R-:W-:Y:S02]  /*1150*/  UIMAD UR5, UR8, UR5, UR19 ;  /* 0x00000005080572a4 */ /* 0x000fe4000f8e0213 */
[----:B------:R-:W-:-:S04]  /*1160*/  UIADD3 UR4, UPT, UPT, -UR6, URZ, URZ ;  /* 0x000000ff06047290 */ /* 0x000fc8000fffe1ff */
[----:B------:R-:W-:Y:S01]  /*1170*/  IMAD.U32 R88, RZ, RZ, UR5 ;  /* 0x00000005ff587e24 */ /* 0x000fe2000f8e00ff */
[----:B------:R-:W-:Y:S01]  /*1180*/  UIMAD UR59, UR59, UR4, UR7 ;  /* 0x000000043b3b72a4 */ /* 0x000fe2000f8e0207 */
[----:B-12---:R-:W-:Y:S11]  /*1190*/  BRA.U UP4, `(.L_x_17) ;  /* 0x0000000104407547 */ /* 0x006ff6000b800000 */
[----:B------:R-:W-:-:S13]  /*11a0*/  R2UR UR4, R88 ;  /* 0x00000000580472ca */ /* 0x000fda00000e0000 */
[----:B------:R-:W-:Y:S02]  /*11b0*/  UISETP.GT.U32.AND UP0, UPT, UR4, 0x1, UPT ;  /* 0x000000010400788c */ /* 0x000fe4000bf04070 */
[----:B------:R-:W-:Y:S02]  /*11c0*/  ULOP3.LUT UR4, UR4, 0xfffffffe, URZ, 0xc0, !UPT ;  /* 0xfffffffe04047892 */ /* 0x000fe4000f8ec0ff */
[----:B------:R-:W-:Y:S02]  /*11d0*/  UISETP.NE.AND UP1, UPT, UR59, URZ, UP0 ;  /* 0x000000ff3b00728c */ /* 0x000fe40008725270 */
[----:B------:R-:W-:Y:S02]  /*11e0*/  UISETP.NE.AND UP0, UPT, UR59, 0x1, UP0 ;  /* 0x000000013b00788c */ /* 0x000fe40008705270 */
[----:B------:R-:W-:Y:S02]  /*11f0*/  USEL UR7, URZ, 0x1, UP1 ;  /* 0x00000001ff077887 */ /* 0x000fe40008800000 */
[----:B------:R-:W-:-:S02]  /*1200*/  USEL UR6, URZ, 0x4, UP0 ;  /* 0x00000004ff067887 */ /* 0x000fc40008000000 */
[----:B------:R-:W-:Y:S02]  /*1210*/  USEL UR5, URZ, 0x2, UP1 ;  /* 0x00000002ff057887 */ /* 0x000fe40008800000 */
[----:B------:R-:W-:Y:S02]  /*1220*/  ULEA UR4, UR59, UR4, 0x1 ;  /* 0x000000043b047291 */ /* 0x000fe4000f8e08ff */
[----:B------:R-:W-:Y:S02]  /*1230*/  USEL UR8, URZ, 0x8, UP0 ;  /* 0x00000008ff087887 */ /* 0x000fe40008000000 */
[----:B------:R-:W-:-:S03]  /*1240*/  UIADD3 UR5, UPT, UPT, UR5, UR6, UR7 ;  /* 0x0000000605057290 */ /* 0x000fc6000fffe007 */
[----:B------:R-:W-:Y:S01]  /*1250*/  UMOV UR6, 0x3 ;  /* 0x0000000300067882 */ /* 0x000fe20000000000 */
[----:B------:R-:W-:Y:S02]  /*1260*/  UIADD3 UR5, UPT, UPT, UR5, UR8, URZ ;  /* 0x0000000805057290 */ /* 0x000fe4000fffe0ff */
[----:B------:R-:W-:-:S04]  /*1270*/  USHF.L.U32 UR4, UR6, UR4, URZ ;  /* 0x0000000406047299 */ /* 0x000fc800080006ff */
[----:B------:R-:W-:Y:S02]  /*1280*/  MOV R3, UR5 ;  /* 0x0000000500037c02 */ /* 0x000fe40008000f00 */
[----:B------:R-:W-:Y:S02]  /*1290*/  IMAD.U32 R2, RZ, RZ, UR4 ;  /* 0x00000004ff027e24 */ /* 0x000fe4000f8e00ff */
.L_x_17:
[----:B------:R-:W-:Y:S05]  /*12a0*/  BRA.U !UP2, `(.L_x_18) ;  /* 0x000000010ad07547 */ /* 0x000fea000b800000 */
[----:B------:R-:W1:Y:S01]  /*12b0*/  LDCU.128 UR20, c[0x0][0xb10] ;  /* 0x00016200ff1477ac */ /* 0x000e620008000c00 */
[----:B------:R-:W2:Y:S01]  /*12c0*/  LDCU UR12, c[0x0][0x370] ;  /* 0x00006e00ff0c77ac */ /* 0x000ea20008000800 */
[----:B------:R-:W3:Y:S01]  /*12d0*/  LDCU UR5, c[0x0][0x374] ;  /* 0x00006e80ff0577ac */ /* 0x000ee20008000800 */
[----:B------:R-:W4:Y:S01]  /*12e0*/  LDCU UR25, c[0x0][0xb0c] ;  /* 0x00016180ff1977ac */ /* 0x000f220008000800 */
[----:B------:R-:W4:Y:S01]  /*12f0*/  LDCU UR4, c[0x0][0xb20] ;  /* 0x00016400ff0477ac */ /* 0x000f220008000800 */
[----:B------:R-:W4:Y:S01]  /*1300*/  LDCU.64 UR16, c[0x0][0xb28] ;  /* 0x00016500ff1077ac */ /* 0x000f220008000a00 */
[----:B-1----:R-:W-:Y:S02]  /*1310*/  UISETP.NE.AND UP0, UPT, UR22, 0x1, UPT ;  /* 0x000000011600788c */ /* 0x002fe4000bf05270 */
[----:B---3--:R-:W-:Y:S02]  /*1320*/  UIMAD.WIDE.U32 UR6, UR5, UR23, URZ ;  /* 0x00000017050672a5 */ /* 0x008fe4000f8e00ff */
[----:B--2---:R-:W-:-:S02]  /*1330*/  UIMAD.WIDE.U32 UR8, UR12, UR20, URZ ;  /* 0x000000140c0872a5 */ /* 0x004fc4000f8e00ff */
[----:B----4-:R-:W-:Y:S02]  /*1340*/  UISETP.NE.AND UP1, UPT, UR25, 0x1, UPT ;  /* 0x000000011900788c */ /* 0x010fe4000bf25270 */
[----:B------:R-:W-:Y:S01]  /*1350*/  UISETP.NE.AND UP2, UPT, UR18, 0x1, UPT ;  /* 0x000000011200788c */ /* 0x000fe2000bf45270 */
[----:B------:R-:W-:Y:S02]  /*1360*/  UMOV UR6, UR7 ;  /* 0x0000000700067c82 */ /* 0x000fe40008000000 */
[----:B------:R-:W-:Y:S01]  /*1370*/  UMOV UR8, UR9 ;  /* 0x0000000900087c82 */ /* 0x000fe20008000000 */
[----:B------:R-:W-:Y:S02]  /*1380*/  @UP0 USHF.R.U32.HI UR5, URZ, UR4, UR6 ;  /* 0x00000004ff050299 */ /* 0x000fe40008011606 */
[----:B------:R-:W-:Y:S02]  /*1390*/  UIMAD.WIDE.U32 UR14, UR32, UR23, URZ ;  /* 0x00000017200e72a5 */ /* 0x000fe4000f8e00ff */
[----:B------:R-:W-:-:S02]  /*13a0*/  UIMAD.WIDE.U32 UR6, UR5, UR16, URZ ;  /* 0x00000010050672a5 */ /* 0x000fc4000f8e00ff */
[----:B------:R-:W-:Y:S02]  /*13b0*/  @UP1 USHF.R.U32.HI UR12, URZ, UR21, UR8 ;  /* 0x00000015ff0c1299 */ /* 0x000fe40008011608 */
[----:B------:R-:W-:Y:S02]  /*13c0*/  UIMAD.WIDE.U32 UR10, UR19, UR20, URZ ;  /* 0x00000014130a72a5 */ /* 0x000fe4000f8e00ff */
[----:B------:R-:W-:Y:S01]  /*13d0*/  UIMAD.WIDE.U32 UR8, UR12, UR16, URZ ;  /* 0x000000100c0872a5 */ /* 0x000fe2000f8e00ff */
[----:B------:R-:W-:Y:S01]  /*13e0*/  UMOV UR14, UR15 ;  /* 0x0000000f000e7c82 */ /* 0x000fe20008000000 */
[----:B------:R-:W-:Y:S01]  /*13f0*/  UMOV UR6, UR7 ;  /* 0x0000000700067c82 */ /* 0x000fe20008000000 */
[----:B------:R-:W-:Y:S02]  /*1400*/  USHF.R.U32.HI UR14, URZ, UR4, UR14 ;  /* 0x00000004ff0e7299 */ /* 0x000fe4000801160e */
[----:B------:R-:W-:Y:S01]  /*1410*/  @UP2 USHF.R.U32.HI UR5, URZ, UR17, UR6 ;  /* 0x00000011ff052299 */ /* 0x000fe20008011606 */
[----:B------:R-:W-:-:S02]  /*1420*/  UMOV UR10, UR11 ;  /* 0x0000000b000a7c82 */ /* 0x000fc40008000000 */
[----:B------:R-:W-:Y:S01]  /*1430*/  UMOV UR6, UR9 ;  /* 0x0000000900067c82 */ /* 0x000fe20008000000 */
[----:B------:R-:W-:Y:S02]  /*1440*/  USHF.R.U32.HI UR10, URZ, UR21, UR10 ;  /* 0x00000015ff0a7299 */ /* 0x000fe4000801160a */
[----:B------:R-:W-:Y:S02]  /*1450*/  @UP2 USHF.R.U32.HI UR12, URZ, UR17, UR6 ;  /* 0x00000011ff0c2299 */ /* 0x000fe40008011606 */
[----:B------:R-:W-:Y:S02]  /*1460*/  USEL UR4, UR32, UR14, !UP0 ;  /* 0x0000000e20047287 */ /* 0x000fe4000c000000 */
[----:B------:R-:W-:Y:S02]  /*1470*/  UIMAD UR6, UR5, UR18, URZ ;  /* 0x00000012050672a4 */ /* 0x000fe4000f8e02ff */
[----:B------:R-:W-:Y:S02]  /*1480*/  USEL UR5, UR19, UR10, !UP1 ;  /* 0x0000000a13057287 */ /* 0x000fe4000c800000 */
[----:B------:R-:W-:-:S02]  /*1490*/  UIMAD UR8, UR12, UR18, URZ ;  /* 0x000000120c0872a4 */ /* 0x000fc4000f8e02ff */
[----:B------:R-:W-:Y:S02]  /*14a0*/  UISETP.GE.AND UP0, UPT, UR4, UR6, UPT ;  /* 0x000000060400728c */ /* 0x000fe4000bf06270 */
[----:B------:R-:W-:Y:S02]  /*14b0*/  UIMAD.WIDE.U32 UR6, UR4, UR16, URZ ;  /* 0x00000010040672a5 */ /* 0x000fe4000f8e00ff */
[----:B------:R-:W-:Y:S02]  /*14c0*/  UISETP.GE.OR UP0, UPT, UR5, UR8, UP0 ;  /* 0x000000080500728c */ /* 0x000fe40008706670 */
[----:B------:R-:W-:Y:S02]  /*14d0*/  UIMAD.WIDE.U32 UR8, UR5, UR16, URZ ;  /* 0x00000010050872a5 */ /* 0x000fe4000f8e00ff */
[----:B------:R-:W-:Y:S02]  /*14e0*/  USHF.R.U32.HI UR7, URZ, UR17, UR7 ;  /* 0x00000011ff077299 */ /* 0x000fe40008011607 */
[----:B------:R-:W-:-:S02]  /*14f0*/  UIADD3 UR10, UPT, UPT, -UR4, URZ, URZ ;  /* 0x000000ff040a7290 */ /* 0x000fc4000fffe1ff */
[----:B------:R-:W-:Y:S02]  /*1500*/  USEL UR7, UR4, UR7, !UP2 ;  /* 0x0000000704077287 */ /* 0x000fe4000d000000 */
[----:B------:R-:W-:Y:S01]  /*1510*/  UIADD3 UR20, UPT, UPT, -UR5, URZ, URZ ;  /* 0x000000ff05147290 */ /* 0x000fe2000fffe1ff */
[----:B------:R-:W-:Y:S01]  /*1520*/  @!UP0 UMOV UR6, UR9 ;  /* 0x0000000900068c82 */ /* 0x000fe20008000000 */
[----:B------:R-:W-:Y:S02]  /*1530*/  UIADD3 UR8, UPT, UPT, -UR7, URZ, URZ ;  /* 0x000000ff07087290 */ /* 0x000fe4000fffe1ff */
[----:B------:R-:W-:Y:S02]  /*1540*/  @!UP0 USHF.R.U32.HI UR6, URZ, UR17, UR6 ;  /* 0x00000011ff068299 */ /* 0x000fe40008011606 */
[----:B------:R-:W-:Y:S02]  /*1550*/  UIMAD UR8, UR18, UR8, UR4 ;  /* 0x00000008120872a4 */ /* 0x000fe4000f8e0204 */
[----:B------:R-:W-:-:S02]  /*1560*/  @!UP0 USEL UR6, UR5, UR6, !UP2 ;  /* 0x0000000605068287 */ /* 0x000fc4000d000000 */
[----:B------:R-:W-:Y:S02]  /*1570*/  UIMAD UR32, UR22, UR10, UR32 ;  /* 0x0000000a162072a4 */ /* 0x000fe4000f8e0220 */
[----:B------:R-:W-:Y:S02]  /*1580*/  @!UP0 UIADD3 UR7, UPT, UPT, UR7, -UR6, URZ ;  /* 0x8000000607078290 */ /* 0x000fe4000fffe0ff */
[----:B------:R-:W-:Y:S02]  /*1590*/  @!UP0 UIMAD UR6, UR8, UR12, UR6 ;  /* 0x0000000c080682a4 */ /* 0x000fe4000f8e0206 */
[----:B------:R-:W-:Y:S02]  /*15a0*/  @!UP0 UIMAD UR4, UR7, UR18, UR5 ;  /* 0x00000012070482a4 */ /* 0x000fe4000f8e0205 */
[----:B------:R-:W-:Y:S02]  /*15b0*/  UIMAD UR20, UR25, UR20, UR19 ;  /* 0x00000014191472a4 */ /* 0x000fe4000f8e0213 */
[----:B------:R-:W-:Y:S01]  /*15c0*/  UIMAD UR32, UR4, UR22, UR32 ;  /* 0x00000016042072a4 */ /* 0x000fe2000f8e0220 */
[----:B------:R-:W-:-:S02]  /*15d0*/  @!UP0 UMOV UR5, UR6 ;  /* 0x0000000600058c82 */ /* 0x000fc40008000000 */
[----:B------:R-:W-:-:S12]  /*15e0*/  UIMAD UR20, UR5, UR25, UR20 ;  /* 0x00000019051472a4 */ /* 0x000fd8000f8e0214 */
.L_x_18:
[----:B------:R-:W-:Y:S02]  /*15f0*/  UISETP.NE.AND UP1, UPT, UR26, 0x1, UPT ;  /* 0x000000011a00788c */ /* 0x000fe4000bf25270 */
[----:B------:R-:W-:Y:S02]  /*1600*/  UISETP.NE.AND UP0, UPT, UR13, 0x2, UPT ;  /* 0x000000020d00788c */ /* 0x000fe4000bf05270 */
[----:B------:R-:W-:Y:S02]  /*1610*/  ULOP3.LUT UR28, UR28, 0x1000, URZ, 0xc0, !UPT ;  /* 0x000010001c1c7892 */ /* 0x000fe4000f8ec0ff */
[----:B------:R-:W-:-:S03]  /*1620*/  USHF.L.U32 UR24, UR27, UR24, URZ ;  /* 0x000000181b187299 */ /* 0x000fc600080006ff */
[----:B------:R-:W-:Y:S09]  /*1630*/  BRA.U UP1, `(.L_x_19) ;  /* 0x0000000101447547 */ /* 0x000ff2000b800000 */
[----:B------:R-:W1:Y:S01]  /*1640*/  LDCU.128 UR8, c[0x0][0xb10] ;  /* 0x00016200ff0877ac */ /* 0x000e620008000c00 */
[----:B------:R-:W2:Y:S01]  /*1650*/  LDCU UR12, c[0x0][0xb0c] ;  /* 0x00016180ff0c77ac */ /* 0x000ea20008000800 */
[----:B------:R-:W3:Y:S01]  /*1660*/  LDCU UR14, c[0x0][0xb20] ;  /* 0x00016400ff0e77ac */ /* 0x000ee20008000800 */
[----:B-1----:R-:W-:Y:S02]  /*1670*/  UIMAD.WIDE.U32 UR6, UR20, UR8, URZ ;  /* 0x00000008140672a5 */ /* 0x002fe4000f8e00ff */
[----:B------:R-:W-:Y:S02]  /*1680*/  UIMAD.WIDE.U32 UR4, UR32, UR11, URZ ;  /* 0x0000000b200472a5 */ /* 0x000fe4000f8e00ff */
[----:B--2---:R-:W-:Y:S02]  /*1690*/  UISETP.NE.AND UP2, UPT, UR12, 0x1, UPT ;  /* 0x000000010c00788c */ /* 0x004fe4000bf45270 */
[----:B------:R-:W-:Y:S01]  /*16a0*/  UISETP.NE.AND UP1, UPT, UR10, 0x1, UPT ;  /* 0x000000010a00788c */ /* 0x000fe2000bf25270 */
[----:B------:R-:W-:-:S02]  /*16b0*/  UMOV UR6, UR7 ;  /* 0x0000000700067c82 */ /* 0x000fc40008000000 */
[----:B------:R-:W-:Y:S01]  /*16c0*/  UMOV UR4, UR5 ;  /* 0x0000000500047c82 */ /* 0x000fe20008000000 */
[----:B------:R-:W-:Y:S02]  /*16d0*/  USHF.R.U32.HI UR6, URZ, UR9, UR6 ;  /* 0x00000009ff067299 */ /* 0x000fe40008011606 */
[----:B---3--:R-:W-:Y:S02]  /*16e0*/  USHF.R.U32.HI UR4, URZ, UR14, UR4 ;  /* 0x0000000eff047299 */ /* 0x008fe40008011604 */
[----:B------:R-:W-:Y:S02]  /*16f0*/  USEL UR5, UR20, UR6, !UP2 ;  /* 0x0000000614057287 */ /* 0x000fe4000d000000 */
[----:B------:R-:W-:-:S04]  /*1700*/  USEL UR4, UR32, UR4, !UP1 ;  /* 0x0000000420047287 */ /* 0x000fc8000c800000 */
[----:B------:R-:W-:Y:S02]  /*1710*/  UIADD3 UR6, UPT, UPT, -UR4, UR5, URZ ;  /* 0x0000000504067290 */ /* 0x000fe4000fffe1ff */
[----:B------:R-:W-:Y:S02]  /*1720*/  UIADD3 UR4, UPT, UPT, UR4, -UR5, URZ ;  /* 0x8000000504047290 */ /* 0x000fe4000fffe0ff */
[----:B------:R-:W-:Y:S02]  /*1730*/  UIMAD UR32, UR6, UR10, UR32 ;  /* 0x0000000a062072a4 */ /* 0x000fe4000f8e0220 */
[----:B------:R-:W-:-:S12]  /*1740*/  UIMAD UR20, UR4, UR12, UR20 ;  /* 0x0000000c041472a4 */ /* 0x000fd8000f8e0214 */
.L_x_19:
[----:B------:R-:W-:Y:S05]  /*1750*/  BRA.U !UP5, `(.L_x_20) ;  /* 0x000000010d0c7547 */ /* 0x000fea000b800000 */
[----:B------:R-:W-:Y:S01]  /*1760*/  UCGABAR_WAIT ;  /* 0x0000000000007dc7 */ /* 0x000fe20008000000 */
[----:B------:R-:W-:Y:S01]  /*1770*/  CCTL.IVALL ;  /* 0x00000000ff00798f */ /* 0x000fe20002000000 */
[----:B------:R-:W-:Y:S05]  /*1780*/  BRA `(.L_x_21) ;  /* 0x0000000000047947 */ /* 0x000fea0003800000 */
.L_x_20:
[----:B------:R-:W-:Y:S06]  /*1790*/  BAR.SYNC.DEFER_BLOCKING 0x0 ;  /* 0x0000000000007b1d */ /* 0x000fec0000010000 */
.L_x_21:
[----:B------:R-:W-:Y:S05]  /*17a0*/  BRA.U UP0, `(.L_x_22) ;  /* 0x0000001500007547 */ /* 0x000fea000b800000 */
[----:B------:R-:W1:Y:S01]  /*17b0*/  LDCU UR6, c[0x0][0x38c] ;  /* 0x00007180ff0677ac */ /* 0x000e620008000800 */
[----:B------:R-:W-:Y:S01]  /*17c0*/  PLOP3.LUT P1, PT, PT, PT, UP3, 0x80, 0x8 ;  /* 0x000000000008781c */ /* 0x000fe20003f2f038 */
[----:B------:R-:W-:Y:S01]  /*17d0*/  IMAD.MOV.U32 R12, RZ, RZ, 0x1 ;  /* 0x00000001ff0c7424 */ /* 0x000fe200078e00ff */
[----:B------:R-:W-:Y:S01]  /*17e0*/  ISETP.NE.AND P2, PT, R0, RZ, P3 ;  /* 0x000000ff0000720c */ /* 0x000fe20001f45270 */
[----:B------:R-:W-:Y:S01]  /*17f0*/  USHF.L.U32 UR7, UR19, 0x6, URZ ;  /* 0x0000000613077899 */ /* 0x000fe200080006ff */
[----:B------:R-:W-:Y:S01]  /*1800*/  PLOP3.LUT P1, PT, P1, PT, PT, 0x8, 0x80 ;  /* 0x000000000080781c */ /* 0x000fe20000f2e170 */
[----:B------:R-:W-:Y:S01]  /*1810*/  UMOV UR8, 0x400 ;  /* 0x0000040000087882 */ /* 0x000fe20000000000 */
[----:B------:R-:W-:Y:S01]  /*1820*/  UISETP.NE.AND UP1, UPT, UR13, URZ, UPT ;  /* 0x000000ff0d00728c */ /* 0x000fe2000bf25270 */
[----:B------:R-:W-:Y:S01]  /*1830*/  CS2R R10, SRZ ;  /* 0x00000000000a7805 */ /* 0x000fe2000001ff00 */
[----:B------:R-:W-:Y:S01]  /*1840*/  USHF.L.U32 UR46, UR19, 0x7, URZ ;  /* 0x00000007132e7899 */ /* 0x000fe200080006ff */
[----:B------:R-:W-:Y:S01]  /*1850*/  IMAD.MOV.U32 R9, RZ, RZ, RZ ;  /* 0x000000ffff097224 */ /* 0x000fe200078e00ff */
[----:B------:R-:W-:Y:S01]  /*1860*/  ULEA UR13, UR58, UR8, 0x18 ;  /* 0x000000083a0d7291 */ /* 0x000fe2000f8ec0ff */
[----:B------:R-:W-:Y:S01]  /*1870*/  IMAD.MOV.U32 R8, RZ, RZ, 0x1 ;  /* 0x00000001ff087424 */ /* 0x000fe200078e00ff */
[----:B------:R-:W2:Y:S01]  /*1880*/  LDCU UR39, c[0x0][0x370] ;  /* 0x00006e00ff2777ac */ /* 0x000ea20008000800 */
[----:B------:R-:W3:Y:S01]  /*1890*/  LDCU.64 UR26, c[0x0][0x348] ;  /* 0x00006900ff1a77ac */ /* 0x000ee20008000a00 */
[----:B-1----:R-:W-:-:S02]  /*18a0*/  UIADD3 UR5, UPT, UPT, UR6, 0x7f, URZ ;  /* 0x0000007f06057890 */ /* 0x002fc4000fffe0ff */
[----:B------:R-:W-:Y:S02]  /*18b0*/  UIADD3 UR47, UPT, UPT, UR6, 0xfe, URZ ;  /* 0x000000fe062f7890 */ /* 0x000fe4000fffe0ff */
[----:B------:R-:W-:Y:S01]  /*18c0*/  USHF.R.S32.HI UR4, URZ, 0x1f, UR5 ;  /* 0x0000001fff047899 */ /* 0x000fe20008011405 */
[----:B------:R-:W1:Y:S03]  /*18d0*/  LDCU UR38, c[0x0][0x374] ;  /* 0x00006e80ff2677ac */ /* 0x000e660008000800 */
[----:B------:R-:W-:Y:S02]  /*18e0*/  ULEA.HI UR4, UR4, UR5, URZ, 0x7 ;  /* 0x0000000504047291 */ /* 0x000fe4000f8f38ff */
[----:B------:R-:W-:Y:S02]  /*18f0*/  UIADD3 UR5, UPT, UPT, UR6, -0x1, URZ ;  /* 0xffffffff06057890 */ /* 0x000fe4000fffe0ff */
[----:B------:R-:W-:-:S02]  /*1900*/  USHF.R.S32.HI UR41, URZ, 0x7, UR4 ;  /* 0x00000007ff297899 */ /* 0x000fc40008011404 */
[----:B------:R-:W-:Y:S02]  /*1910*/  UISETP.GE.U32.AND UP2, UPT, UR5, -0xff, UPT ;  /* 0xffffff010500788c */ /* 0x000fe4000bf46070 */
[----:B------:R-:W-:Y:S02]  /*1920*/  UISETP.LT.U32.AND UP0, UPT, UR41, 0x5, UPT ;  /* 0x000000052900788c */ /* 0x000fe4000bf01070 */
[----:B------:R-:W-:Y:S02]  /*1930*/  ULOP3.LUT UR5, UR7, 0x40, URZ, 0xc0, !UPT ;  /* 0x0000004007057892 */ /* 0x000fe4000f8ec0ff */
[----:B------:R-:W-:Y:S02]  /*1940*/  USEL UR40, UR41, 0x5, UP0 ;  /* 0x0000000529287887 */ /* 0x000fe40008000000 */
[----:B------:R-:W-:Y:S02]  /*1950*/  ULOP3.LUT UR46, UR46, 0x80, URZ, 0xc0, !UPT ;  /* 0x000000802e2e7892 */ /* 0x000fe4000f8ec0ff */
[----:B------:R-:W-:-:S02]  /*1960*/  UIADD3 UR4, UPT, UPT, UR40, -0x1, URZ ;  /* 0xffffffff28047890 */ /* 0x000fc4000fffe0ff */
[----:B------:R-:W-:Y:S02]  /*1970*/  @UP2 UIADD3 UR4, UPT, UPT, UR40, URZ, URZ ;  /* 0x000000ff28042290 */ /* 0x000fe4000fffe0ff */
[----:B------:R-:W-:Y:S02]  /*1980*/  USEL UR21, UR53, 0x2, UP1 ;  /* 0x0000000235157887 */ /* 0x000fe40008800000 */
[----:B------:R-:W-:Y:S02]  /*1990*/  UIADD3 UR30, UPT, UPT, UR13, 0x6300, UR28 ;  /* 0x000063000d1e7890 */ /* 0x000fe4000fffe01c */
[----:B------:R-:W-:Y:S02]  /*19a0*/  ULEA.HI UR43, UR28, UR5, URZ, 0x19 ;  /* 0x000000051c2b7291 */ /* 0x000fe4000f8fc8ff */
[----:B------:R-:W-:Y:S02]  /*19b0*/  UIADD3 UR44, UPT, UPT, UR41, -UR40, URZ ;  /* 0x80000028292c7290 */ /* 0x000fe4000fffe0ff */
[----:B------:R-:W-:-:S02]  /*19c0*/  UIADD3 UR29, UPT, UPT, UR4, 0x1, URZ ;  /* 0x00000001041d7890 */ /* 0x000fc4000fffe0ff */
[----:B------:R-:W-:Y:S01]  /*19d0*/  UIADD3 UR42, UPT, UPT, -UR4, URZ, URZ ;  /* 0x000000ff042a7290 */ /* 0x000fe2000fffe1ff */
[----:B-123--:R-:W-:-:S11]  /*19e0*/  UMOV UR6, URZ ;  /* 0x000000ff00067c82 */ /* 0x00efd60008000000 */
.L_x_42:
[----:B------:R-:W-:-:S09]  /*19f0*/  UISETP.NE.AND UP0, UPT, UR58, URZ, UPT ;  /* 0x000000ff3a00728c */ /* 0x000fd2000bf05270 */
[----:B-1----:R-:W-:Y:S05]  /*1a00*/  BRA.U UP0, `(.L_x_23) ;  /* 0x0000000100287547 */ /* 0x002fea000b800000 */
[----:B------:R-:W-:Y:S02]  /*1a10*/  LEA R0, R9, UR13, 0x3 ;  /* 0x0000000d09007c11 */ /* 0x000fe4000f8e18ff */
[----:B------:R-:W-:-:S04]  /*1a20*/  SHF.L.U32 R3, R8, 0x1f, RZ ;  /* 0x0000001f08037819 */ /* 0x000fc800000006ff */
[----:B------:R-:W1:Y:S02]  /*1a30*/  SYNCS.PHASECHK.TRANS64.TRYWAIT P0, [R0+URZ+0x110], R3 ;  /* 0x00011003000075a7 */ /* 0x000e6400080011ff */
[----:B-1----:R-:W-:Y:S05]  /*1a40*/  @!P0 BRA `(.L_x_24) ;  /* 0x0000008400508947 */ /* 0x002fea0003800000 */
.L_x_144:
[----:B------:R2:W-:Y:S01]  /*1a50*/  SYNCS.ARRIVE.TRANS64.A1T0 RZ, [R0+URZ+0x100], RZ ;  /* 0x000100ff00ff79a7 */ /* 0x0005e200081000ff */
[----:B------:R-:W-:-:S05]  /*1a60*/  VIADD R9, R9, 0x1 ;  /* 0x0000000109097836 */ /* 0x000fca0000000000 */
[----:B------:R-:W-:-:S04]  /*1a70*/  ISETP.NE.AND P0, PT, R9, 0x2, PT ;  /* 0x000000020900780c */ /* 0x000fc80003f05270 */
[----:B-1----:R-:W-:Y:S02]  /*1a80*/  SEL R3, RZ, 0x1, P0 ;  /* 0x00000001ff037807 */ /* 0x002fe40000000000 */
[----:B------:R-:W-:Y:S02]  /*1a90*/  SEL R9, R9, RZ, P0 ;  /* 0x000000ff09097207 */ /* 0x000fe40000000000 */
[----:B------:R-:W-:-:S07]  /*1aa0*/  LOP3.LUT R8, R8, R3, RZ, 0x3c, !PT ;  /* 0x0000000308087212 */ /* 0x000fce00078e3cff */
.L_x_23:
[----:B------:R-:W-:Y:S01]  /*1ab0*/  ULEA UR4, UR6, UR13, 0x3 ;  /* 0x0000000d06047291 */ /* 0x000fe2000f8e18ff */
[----:B--2---:R-:W-:Y:S01]  /*1ac0*/  SHF.L.U32 R0, R12, 0x1f, RZ ;  /* 0x0000001f0c007819 */ /* 0x004fe200000006ff */
[----:B------:R-:W-:Y:S02]  /*1ad0*/  UISETP.GE.U32.AND UP0, UPT, UR47, 0xff, UPT ;  /* 0x000000ff2f00788c */ /* 0x000fe4000bf06070 */
[----:B------:R-:W-:Y:S01]  /*1ae0*/  ULEA UR11, UR32, UR46, 0x8 ;  /* 0x0000002e200b7291 */ /* 0x000fe2000f8e40ff */
[----:B------:R-:W-:-:S04]  /*1af0*/  UMOV UR7, URZ ;  /* 0x000000ff00077c82 */ /* 0x000fc80008000000 */
[----:B------:R1:W2:Y:S01]  /*1b00*/  SYNCS.PHASECHK.TRANS64.TRYWAIT P0, [UR4+0x28], R0 ;  /* 0x00002800ff0075a7 */ /* 0x0002a20008001104 */
[----:B------:R-:W-:-:S04]  /*1b10*/  ULEA.HI UR4, UR20, UR20, URZ, 0x1 ;  /* 0x0000001414047291 */ /* 0x000fc8000f8f08ff */
[----:B------:R-:W-:-:S04]  /*1b20*/  USHF.L.U32 UR4, UR4, 0x6, URZ ;  /* 0x0000000604047899 */ /* 0x000fc800080006ff */
[----:B------:R-:W-:-:S04]  /*1b30*/  ULOP3.LUT UR35, UR4, 0xffffff80, URZ, 0xc0, !UPT ;  /* 0xffffff8004237892 */ /* 0x000fc8000f8ec0ff */
[----:B------:R-:W-:Y:S01]  /*1b40*/  UIADD3 UR35, UPT, UPT, UR43, UR35, URZ ;  /* 0x000000232b237290 */ /* 0x000fe2000fffe0ff */
[----:B------:R-:W-:Y:S11]  /*1b50*/  BRA.U !UP0, `(.L_x_25) ;  /* 0x0000000108c47547 */ /* 0x000ff6000b800000 */
[----:B------:R-:W-:Y:S01]  /*1b60*/  UMOV UR16, UR42 ;  /* 0x0000002a00107c82 */ /* 0x000fe20008000000 */
[----:B------:R-:W-:Y:S01]  /*1b70*/  UMOV UR4, UR6 ;  /* 0x0000000600047c82 */ /* 0x000fe20008000000 */
[----:B------:R-:W-:-:S05]  /*1b80*/  UMOV UR34, URZ ;  /* 0x000000ff00227c82 */ /* 0x000fca0008000000 */
.L_x_31:
[----:B------:R-:W-:Y:S01]  /*1b90*/  ULEA UR33, UR4, UR13, 0x3 ;  /* 0x0000000d04217291 */ /* 0x000fe2000f8e18ff */
[----:B------:R-:W-:Y:S01]  /*1ba0*/  @P3 MOV R2, 0xc000 ;  /* 0x0000c00000023802 */ /* 0x000fe20000000f00 */
[----:B--234-:R-:W-:Y:S10]  /*1bb0*/  @P0 BRA `(.L_x_26) ;  /* 0x00000000000c0947 */ /* 0x01cff40003800000 */
[----:B------:R-:W-:-:S04]  /*1bc0*/  SHF.L.U32 R3, R12, 0x1f, RZ ;  /* 0x0000001f0c037819 */ /* 0x000fc800000006ff */
[----:B------:R-:W2:Y:S02]  /*1bd0*/  SYNCS.PHASECHK.TRANS64.TRYWAIT P0, [UR33+0x28], R3 ;  /* 0x00002803ff0075a7 */ /* 0x000ea40008001121 */
[----:B--2---:R-:W-:Y:S05]  /*1be0*/  @!P0 BRA `(.L_x_27) ;  /* 0x0000008000fc8947 */ /* 0x004fea0003800000 */
.L_x_26:
[----:B------:R2:W-:Y:S01]  /*1bf0*/  @P3 SYNCS.ARRIVE.TRANS64 RZ, [UR33], R2 ;  /* 0x00000002ffff39a7 */ /* 0x0005e20008000021 */
[----:B------:R-:W-:Y:S02]  /*1c00*/  ULOP3.LUT UR5, UR21, 0x2, URZ, 0xfc, !UPT ;  /* 0x0000000215057892 */ /* 0x000fe4000f8efcff */
[----:B------:R-:W-:Y:S02]  /*1c10*/  UIADD3 UR16, UPT, UPT, UR16, 0x1, URZ ;  /* 0x0000000110107890 */ /* 0x000fe4000fffe0ff */
[----:B------:R-:W-:Y:S02]  /*1c20*/  UISETP.NE.AND UP0, UPT, UR5, 0x2, UPT ;  /* 0x000000020500788c */ /* 0x000fe4000bf05270 */
[----:B------:R-:W-:-:S07]  /*1c30*/  UISETP.NE.AND UP2, UPT, UR16, 0x1, UPT ;  /* 0x000000011000788c */ /* 0x000fce000bf45270 */
[----:B------:R-:W-:Y:S05]  /*1c40*/  BRA.U UP0, `(.L_x_28) ;  /* 0x0000000100047547 */ /* 0x000fea000b800000 */
[----:B------:R-:W-:Y:S05]  /*1c50*/  BPT.TRAP 0x1 ;  /* 0x000000040000795c */ /* 0x000fea0000300000 */
.L_x_28:
[----:B------:R-:W-:Y:S04]  /*1c60*/  BSSY.RECONVERGENT B0, `(.L_x_29) ;  /* 0x0000003000007945 */ /* 0x000fe80003800200 */
[----:B------:R-:W-:Y:S05]  /*1c70*/  @!P2 BRA `(.L_x_30) ;  /* 0x000000000004a947 */ /* 0x000fea0003800000 */
[----:B------:R-:W-:Y:S05]  /*1c80*/  BPT.TRAP 0x1 ;  /* 0x000000040000795c */ /* 0x000fea0000300000 */
.L_x_30:
[----:B------:R-:W-:Y:S05]  /*1c90*/  BSYNC.RECONVERGENT B0 ;  /* 0x0000000000007941 */ /* 0x000fea0003800200 */
.L_x_29:
[----:B------:R-:W-:Y:S02]  /*1ca0*/  UIADD3 UR5, UPT, UPT, UR4, 0x1, URZ ;  /* 0x0000000104057890 */ /* 0x000fe4000fffe0ff */
[----:B------:R-:W-:Y:S02]  /*1cb0*/  ULEA UR32, UR4, UR28, 0xd ;  /* 0x0000001c04207291 */ /* 0x000fe4000f8e68ff */
[----:B------:R-:W-:Y:S02]  /*1cc0*/  UISETP.NE.AND UP0, UPT, UR5, 0x5, UPT ;  /* 0x000000050500788c */ /* 0x000fe4000bf05270 */
[----:B------:R-:W-:Y:S02]  /*1cd0*/  UIADD3 UR14, UP1, UPT, UR26, 0x80, URZ ;  /* 0x000000801a0e7890 */ /* 0x000fe4000ff3e0ff */
[----:B------:R-:W-:Y:S02]  /*1ce0*/  USEL UR7, URZ, 0x1, UP0 ;  /* 0x00000001ff077887 */ /* 0x000fe40008000000 */
[----:B------:R-:W-:-:S02]  /*1cf0*/  USEL UR6, UR5, URZ, UP0 ;  /* 0x000000ff05067287 */ /* 0x000fc40008000000 */
[----:B------:R-:W-:Y:S02]  /*1d00*/  ULEA UR8, UR4, UR13, 0xe ;  /* 0x0000000d04087291 */ /* 0x000fe4000f8e70ff */
[----:B------:R-:W-:Y:S01]  /*1d10*/  ULEA UR5, UR6, UR13, 0x3 ;  /* 0x0000000d06057291 */ /* 0x000fe2000f8e18ff */
[----:B------:R-:W-:Y:S01]  /*1d20*/  LOP3.LUT R12, R12, UR7, RZ, 0x3c, !PT ;  /* 0x000000070c0c7c12 */ /* 0x000fe2000f8e3cff */
[----:B------:R-:W-:Y:S02]  /*1d30*/  UIADD3 UR4, UP0, UPT, UR26, 0x180, URZ ;  /* 0x000001801a047890 */ /* 0x000fe4000ff1e0ff */
[----:B------:R-:W-:Y:S01]  /*1d40*/  ULOP3.LUT UR33, UR33, 0xfefffff8, URZ, 0xc0, !UPT ;  /* 0xfefffff821217892 */ /* 0x000fe2000f8ec0ff */
[----:B-1----:R-:W-:Y:S01]  /*1d50*/  SHF.L.U32 R0, R12, 0x1f, RZ ;  /* 0x0000001f0c007819 */ /* 0x002fe200000006ff */
[----:B------:R-:W-:Y:S02]  /*1d60*/  UIADD3.X UR15, UPT, UPT, URZ, UR27, URZ, UP1, !UPT ;  /* 0x0000001bff0f7290 */ /* 0x000fe40008ffe4ff */
[----:B------:R-:W-:Y:S01]  /*1d70*/  UIADD3 UR32, UPT, UPT, UR13, 0x6300, UR32 ;  /* 0x000063000d207890 */ /* 0x000fe2000fffe020 */
[----:B------:R3:W4:Y:S01]  /*1d80*/  SYNCS.PHASECHK.TRANS64.TRYWAIT P0, [UR5+0x28], R0 ;  /* 0x00002800ff0075a7 */ /* 0x0007220008001105 */
[----:B------:R-:W-:-:S02]  /*1d90*/  UPRMT UR7, URZ, 0x5410, UR24 ;  /* 0x00005410ff077896 */ /* 0x000fc40008000018 */
[----:B------:R-:W-:Y:S02]  /*1da0*/  UIADD3 UR8, UPT, UPT, UR8, 0x10300, URZ ;  /* 0x0001030008087890 */ /* 0x000fe4000fffe0ff */
[----:B------:R-:W-:Y:S01]  /*1db0*/  UIADD3.X UR5, UPT, UPT, URZ, UR27, URZ, UP0, !UPT ;  /* 0x0000001bff057290 */ /* 0x000fe200087fe4ff */
[----:B------:R-:W-:Y:S01]  /*1dc0*/  UMOV UR18, 0x0 ;  /* 0x0000000000127882 */ /* 0x000fe20000000000 */
[----:B------:R-:W-:Y:S01]  /*1dd0*/  UMOV UR19, 0x10000000 ;  /* 0x1000000000137882 */ /* 0x000fe20000000000 */
[----:B------:R-:W-:Y:S01]  /*1de0*/  UMOV UR10, UR34 ;  /* 0x00000022000a7c82 */ /* 0x000fe20008000000 */
[----:B------:R-:W-:Y:S01]  /*1df0*/  UMOV UR12, UR36 ;  /* 0x00000024000c7c82 */ /* 0x000fe20008000000 */
[----:B------:R-:W-:Y:S01]  /*1e00*/  UMOV UR9, UR33 ;  /* 0x0000002100097c82 */ /* 0x000fe20008000000 */
[----:B------:R1:W-:Y:S03]  /*1e10*/  UTMALDG.3D.MULTICAST.2CTA [UR32], [UR14], UR7, desc[UR18] ;  /* 0x000012200e0073b4 */ /* 0x0003e60008211807 */
[----:B------:R2:W-:Y:S01]  /*1e20*/  UTMALDG.3D.2CTA [UR8], [UR4], desc[UR18] ;  /* 0x00001208040075b4 */ /* 0x0005e20008211000 */
[----:B-1----:R-:W-:Y:S01]  /*1e30*/  UIADD3 UR34, UPT, UPT, UR34, 0x80, URZ ;  /* 0x0000008022227890 */ /* 0x002fe2000fffe0ff */
[----:B------:R-:W-:Y:S01]  /*1e40*/  UMOV UR7, UR29 ;  /* 0x0000001d00077c82 */ /* 0x000fe20008000000 */
[----:B--2---:R-:W-:Y:S01]  /*1e50*/  UMOV UR4, UR6 ;  /* 0x0000000600047c82 */ /* 0x004fe20008000000 */
[----:B------:R-:W-:Y:S09]  /*1e60*/  BRA.U UP2, `(.L_x_31) ;  /* 0xfffffffd02487547 */ /* 0x000ff2000b83ffff */
.L_x_25:
[----:B------:R-:W-:Y:S01]  /*1e70*/  ULEA UR4, UR6, UR13, 0x3 ;  /* 0x0000000d06047291 */ /* 0x000fe2000f8e18ff */
[----:B-1-3--:R-:W-:Y:S01]  /*1e80*/  SHF.L.U32 R0, R12, 0x1f, RZ ;  /* 0x0000001f0c007819 */ /* 0x00afe200000006ff */
[----:B------:R-:W-:Y:S01]  /*1e90*/  @!P1 SYNCS.ARRIVE.TRANS64.A1T0 RZ, [UR13+0x98], RZ ;  /* 0x000098ffffff99a7 */ /* 0x000fe2000810000d */
[----:B------:R-:W-:-:S06]  /*1ea0*/  UISETP.GT.AND UP0, UPT, UR41, UR40, UPT ;  /* 0x000000282900728c */ /* 0x000fcc000bf04270 */
[----:B--2-4-:R1:W2:Y:S03]  /*1eb0*/  SYNCS.PHASECHK.TRANS64.TRYWAIT P0, [UR4+0x28], R0 ;  /* 0x00002800ff0075a7 */ /* 0x0142a60008001104 */
[----:B------:R-:W-:Y:S05]  /*1ec0*/  BRA.U !UP0, `(.L_x_32) ;  /* 0x0000000108c07547 */ /* 0x000fea000b800000 */
[----:B------:R-:W-:Y:S01]  /*1ed0*/  UIADD3 UR25, UPT, UPT, UR44, UR7, URZ ;  /* 0x000000072c197290 */ /* 0x000fe2000fffe0ff */
[----:B------:R-:W-:-:S11]  /*1ee0*/  UMOV UR4, UR6 ;  /* 0x0000000600047c82 */ /* 0x000fd60008000000 */
.L_x_38:
[----:B------:R-:W-:Y:S01]  /*1ef0*/  ULEA UR17, UR4, UR13, 0x3 ;  /* 0x0000000d04117291 */ /* 0x000fe2000f8e18ff */
[----:B--2---:R-:W-:Y:S01]  /*1f00*/  @P3 MOV R2, 0xc000 ;  /* 0x0000c00000023802 */ /* 0x004fe20000000f00 */
[----:B--2-4-:R-:W-:Y:S10]  /*1f10*/  @P0 BRA `(.L_x_33) ;  /* 0x00000000000c0947 */ /* 0x014ff40003800000 */
[----:B------:R-:W-:-:S04]  /*1f20*/  SHF.L.U32 R3, R12, 0x1f, RZ ;  /* 0x0000001f0c037819 */ /* 0x000fc800000006ff */
[----:B------:R-:W2:Y:S02]  /*1f30*/  SYNCS.PHASECHK.TRANS64.TRYWAIT P0, [UR17+0x28], R3 ;  /* 0x00002803ff0075a7 */ /* 0x000ea40008001111 */
[----:B--2---:R-:W-:Y:S05]  /*1f40*/  @!P0 BRA `(.L_x_34) ;  /* 0x00000080003c8947 */ /* 0x004fea0003800000 */
.L_x_33:
[----:B------:R2:W-:Y:S01]  /*1f50*/  @P3 SYNCS.ARRIVE.TRANS64 RZ, [UR17], R2 ;  /* 0x00000002ffff39a7 */ /* 0x0005e20008000011 */
[----:B------:R-:W-:-:S04]  /*1f60*/  ULOP3.LUT UR5, UR21, 0x2, URZ, 0xfc, !UPT ;  /* 0x0000000215057892 */ /* 0x000fc8000f8efcff */
[----:B------:R-:W-:-:S09]  /*1f70*/  UISETP.NE.AND UP0, UPT, UR5, 0x2, UPT ;  /* 0x000000020500788c */ /* 0x000fd2000bf05270 */
[----:B------:R-:W-:Y:S05]  /*1f80*/  BRA.U UP0, `(.L_x_35) ;  /* 0x0000000100047547 */ /* 0x000fea000b800000 */
[----:B------:R-:W-:Y:S05]  /*1f90*/  BPT.TRAP 0x1 ;  /* 0x000000040000795c */ /* 0x000fea0000300000 */
.L_x_35:
[----:B------:R-:W-:Y:S04]  /*1fa0*/  BSSY.RECONVERGENT B0, `(.L_x_36) ;  /* 0x0000003000007945 */ /* 0x000fe80003800200 */
[----:B------:R-:W-:Y:S05]  /*1fb0*/  @!P2 BRA `(.L_x_37) ;  /* 0x000000000004a947 */ /* 0x000fea0003800000 */
[----:B------:R-:W-:Y:S05]  /*1fc0*/  BPT.TRAP 0x1 ;  /* 0x000000040000795c */ /* 0x000fea0000300000 */
.L_x_37:
[----:B------:R-:W-:Y:S05]  /*1fd0*/  BSYNC.RECONVERGENT B0 ;  /* 0x0000000000007941 */ /* 0x000fea0003800200 */
.L_x_36:
[----:B------:R-:W-:Y:S02]  /*1fe0*/  UIADD3 UR5, UPT, UPT, UR4, 0x1, URZ ;  /* 0x0000000104057890 */ /* 0x000fe4000fffe0ff */
[----:B------:R-:W-:Y:S02]  /*1ff0*/  UIADD3 UR14, UP1, UPT, UR26, 0x80, URZ ;  /* 0x000000801a0e7890 */ /* 0x000fe4000ff3e0ff */
[----:B------:R-:W-:Y:S02]  /*2000*/  UISETP.NE.AND UP0, UPT, UR5, 0x5, UPT ;  /* 0x000000050500788c */ /* 0x000fe4000bf05270 */
[----:B------:R-:W-:Y:S02]  /*2010*/  ULEA UR16, UR4, UR30, 0xd ;  /* 0x0000001e04107291 */ /* 0x000fe4000f8e68ff */
[----:B------:R-:W-:Y:S02]  /*2020*/  USEL UR8, URZ, 0x1, UP0 ;  /* 0x00000001ff087887 */ /* 0x000fe40008000000 */
[----:B------:R-:W-:-:S02]  /*2030*/  USEL UR6, UR5, URZ, UP0 ;  /* 0x000000ff05067287 */ /* 0x000fc40008000000 */
[----:B------:R-:W-:Y:S02]  /*2040*/  UIADD3 UR22, UP0, UPT, UR26, 0x180, URZ ;  /* 0x000001801a167890 */ /* 0x000fe4000ff1e0ff */
[----:B------:R-:W-:Y:S01]  /*2050*/  LOP3.LUT R12, R12, UR8, RZ, 0x3c, !PT ;  /* 0x000000080c0c7c12 */ /* 0x000fe2000f8e3cff */
[----:B------:R-:W-:Y:S02]  /*2060*/  ULEA UR8, UR4, UR13, 0xe ;  /* 0x0000000d04087291 */ /* 0x000fe4000f8e70ff */
[----:B------:R-:W-:Y:S01]  /*2070*/  ULEA UR5, UR6, UR13, 0x3 ;  /* 0x0000000d06057291 */ /* 0x000fe2000f8e18ff */
[----:B-1----:R-:W-:Y:S01]  /*2080*/  SHF.L.U32 R0, R12, 0x1f, RZ ;  /* 0x0000001f0c007819 */ /* 0x002fe200000006ff */
[----:B------:R-:W-:Y:S02]  /*2090*/  USHF.L.U32 UR18, UR7, 0x7, URZ ;  /* 0x0000000707127899 */ /* 0x000fe400080006ff */
[----:B------:R-:W-:Y:S02]  /*20a0*/  ULOP3.LUT UR17, UR17, 0xfefffff8, URZ, 0xc0, !UPT ;  /* 0xfefffff811117892 */ /* 0x000fe4000f8ec0ff */
[----:B------:R-:W-:-:S02]  /*20b0*/  UIADD3.X UR15, UPT, UPT, URZ, UR27, URZ, UP1, !UPT ;  /* 0x0000001bff0f7290 */ /* 0x000fc40008ffe4ff */
[----:B------:R-:W-:Y:S01]  /*20c0*/  UPRMT UR4, URZ, 0x5410, UR24 ;  /* 0x00005410ff047896 */ /* 0x000fe20008000018 */
[----:B------:R3:W4:Y:S01]  /*20d0*/  SYNCS.PHASECHK.TRANS64.TRYWAIT P0, [UR5+0x28], R0 ;  /* 0x00002800ff0075a7 */ /* 0x0007220008001105 */
[----:B------:R-:W-:Y:S02]  /*20e0*/  UIADD3 UR8, UPT, UPT, UR8, 0x10300, URZ ;  /* 0x0001030008087890 */ /* 0x000fe4000fffe0ff */
[----:B------:R-:W-:Y:S01]  /*20f0*/  UIADD3.X UR23, UPT, UPT, URZ, UR27, URZ, UP0, !UPT ;  /* 0x0000001bff177290 */ /* 0x000fe200087fe4ff */
[----:B------:R-:W-:Y:S01]  /*2100*/  UMOV UR32, 0x0 ;  /* 0x0000000000207882 */ /* 0x000fe20000000000 */
[----:B------:R-:W-:Y:S01]  /*2110*/  UMOV UR33, 0x10000000 ;  /* 0x1000000000217882 */ /* 0x000fe20000000000 */
[----:B------:R-:W-:Y:S01]  /*2120*/  UMOV UR19, UR35 ;  /* 0x0000002300137c82 */ /* 0x000fe20008000000 */
[----:B------:R-:W-:Y:S01]  /*2130*/  UMOV UR20, UR36 ;  /* 0x0000002400147c82 */ /* 0x000fe20008000000 */
[----:B------:R-:W-:Y:S01]  /*2140*/  UMOV UR12, UR36 ;  /* 0x00000024000c7c82 */ /* 0x000fe20008000000 */
[----:B------:R-:W-:Y:S01]  /*2150*/  UMOV UR9, UR17 ;  /* 0x0000001100097c82 */ /* 0x000fe20008000000 */
[----:B------:R-:W-:Y:S01]  /*2160*/  UMOV UR10, UR18 ;  /* 0x00000012000a7c82 */ /* 0x000fe20008000000 */
[----:B------:R1:W-:Y:S01]  /*2170*/  UTMALDG.3D.MULTICAST.2CTA [UR16], [UR14], UR4, desc[UR32] ;  /* 0x000020100e0073b4 */ /* 0x0003e20008211804 */
[----:B------:R-:W-:-:S04]  /*2180*/  UIADD3 UR7, UPT, UPT, UR7, 0x1, URZ ;  /* 0x0000000107077890 */ /* 0x000fc8000fffe0ff */
[----:B------:R-:W-:Y:S01]  /*2190*/  UISETP.NE.AND UP0, UPT, UR7, UR25, UPT ;  /* 0x000000190700728c */ /* 0x000fe2000bf05270 */
[----:B------:R3:W-:Y:S01]  /*21a0*/  UTMALDG.3D.2CTA [UR8], [UR22], desc[UR32] ;  /* 0x00002008160075b4 */ /* 0x0007e20008211000 */
[----:B-1----:R-:W-:-:S07]  /*21b0*/  UMOV UR4, UR6 ;  /* 0x0000000600047c82 */ /* 0x002fce0008000000 */
[----:B---3--:R-:W-:Y:S05]  /*21c0*/  BRA.U UP0, `(.L_x_38) ;  /* 0xfffffffd00487547 */ /* 0x008fea000b83ffff */
.L_x_32:
[C---:B------:R-:W-:Y:S01]  /*21d0*/  LEA R3, R11.reuse, UR13, 0x3 ;  /* 0x0000000d0b037c11 */ /* 0x040fe2000f8e18ff */
[----:B------:R-:W-:Y:S01]  /*21e0*/  NOP ;  /* 0x0000000000007918 */ /* 0x000fe20000000000 */
[----:B-1----:R-:W-:Y:S02]  /*21f0*/  SHF.L.U32 R0, R10, 0x1f, RZ ;  /* 0x0000001f0a007819 */ /* 0x002fe400000006ff */
[----:B------:R-:W-:Y:S02]  /*2200*/  LEA R5, R11, UR13, 0x4 ;  /* 0x0000000d0b057c11 */ /* 0x000fe4000f8e20ff */
[----:B--2-4-:R-:W1:Y:S02]  /*2210*/  SYNCS.PHASECHK.TRANS64.TRYWAIT P0, [R3+URZ+0xa0], R0 ;  /* 0x0000a000030075a7 */ /* 0x014e6400080011ff */
[----:B-1----:R-:W-:Y:S05]  /*2220*/  @!P0 BRA `(.L_x_39) ;  /* 0x0000007c009c8947 */ /* 0x002fea0003800000 */
.L_x_147:
[----:B------:R-:W2:Y:S01]  /*2230*/  LDS.128 R4, [R5+0x130] ;  /* 0x0001300005047984 */ /* 0x000ea20000000c00 */
[----:B------:R-:W-:Y:S01]  /*2240*/  UISETP.GE.AND UP0, UPT, UR45, 0x1, UPT ;  /* 0x000000012d00788c */ /* 0x000fe2000bf06270 */
[----:B------:R-:W-:Y:S01]  /*2250*/  @!PT LDS RZ, [RZ] ;  /* 0x00000000fffff984 */ /* 0x000fe20000000800 */
[----:B------:R-:W-:Y:S01]  /*2260*/  @!PT LDS RZ, [RZ] ;  /* 0x00000000fffff984 */ /* 0x000fe20000000800 */
[----:B------:R-:W-:Y:S01]  /*2270*/  @!PT LDS RZ, [RZ] ;  /* 0x00000000fffff984 */ /* 0x000fe20000000800 */
[----:B------:R-:W-:Y:S01]  /*2280*/  @!PT LDS RZ, [RZ] ;  /* 0x00000000fffff984 */ /* 0x000fe20000000800 */
[----:B------:R3:W-:Y:S06]  /*2290*/  MEMBAR.ALL.CTA ;  /* 0x0000000000007992 */ /* 0x0007ec0000008000 */
[----:B---3--:R-:W3:Y:S01]  /*22a0*/  FENCE.VIEW.ASYNC.S ;  /* 0x00000000000073c6 */ /* 0x008ee20000000000 */
[----:B--2---:R-:W-:-:S13]  /*22b0*/  LOP3.LUT P0, RZ, R6, 0x1, RZ, 0xc0, !PT ;  /* 0x0000000106ff7812 */ /* 0x004fda000780c0ff */
[----:B---3--:R-:W-:Y:S01]  /*22c0*/  VOTEU.ANY UP1, P0 ;  /* 0x0000000000ff7886 */ /* 0x008fe20000020100 */
[----:B------:R-:W-:-:S13]  /*22d0*/  PLOP3.LUT P0, PT, PT, PT, UP1, 0x80, 0x8 ;  /* 0x000000000008781c */ /* 0x000fda0003f0f018 */
[----:B-1----:R-:W-:Y:S02]  /*22e0*/  @P0 LOP3.LUT R0, R5, 0xffff, RZ, 0xc0, !PT ;  /* 0x0000ffff05000812 */ /* 0x002fe400078ec0ff */
[----:B------:R-:W-:Y:S02]  /*22f0*/  @P0 MOV R2, R4 ;  /* 0x0000000400020202 */ /* 0x000fe40000000f00 */
[----:B------:R-:W-:Y:S01]  /*2300*/  @P0 R2UR UR5, R0 ;  /* 0x00000000000502ca */ /* 0x000fe200000e0000 */
[----:B------:R-:W-:Y:S01]  /*2310*/  VIADD R0, R3, 0xb0 ;  /* 0x000000b003007836 */ /* 0x000fe20000000000 */
[----:B------:R-:W-:Y:S02]  /*2320*/  @P0 SHF.R.U32.HI R4, RZ, 0x10, R5 ;  /* 0x00000010ff040819 */ /* 0x000fe40000011605 */
[----:B------:R-:W-:Y:S02]  /*2330*/  @P0 R2UR UR7, R2 ;  /* 0x00000000020702ca */ /* 0x000fe400000e0000 */
[----:B------:R-:W-:-:S02]  /*2340*/  PRMT R0, RZ, 0x654, R0 ;  /* 0x00000654ff007816 */ /* 0x000fc40000000000 */
[----:B------:R-:W-:Y:S02]  /*2350*/  @P0 R2UR UR4, R4 ;  /* 0x00000000040402ca */ /* 0x000fe400000e0000 */
[----:B------:R1:W-:Y:S03]  /*2360*/  SYNCS.ARRIVE.TRANS64.RED.A1T0 RZ, [R0+URZ], RZ ;  /* 0x000000ff00ff79a7 */ /* 0x0003e600081004ff */
[----:B------:R-:W-:-:S04]  /*2370*/  @UP1 UMOV UR31, UR5 ;  /* 0x00000005001f1c82 */ /* 0x000fc80008000000 */
[----:B------:R-:W-:-:S04]  /*2380*/  @UP1 UMOV UR37, UR7 ;  /* 0x0000000700251c82 */ /* 0x000fc80008000000 */
[----:B------:R-:W-:Y:S01]  /*2390*/  @UP1 UMOV UR36, UR4 ;  /* 0x0000000400241c82 */ /* 0x000fe20008000000 */
[----:B------:R-:W-:Y:S05]  /*23a0*/  BRA.U !UP0, `(.L_x_40) ;  /* 0x0000000108d47547 */ /* 0x000fea000b800000 */
[----:B------:R-:W2:Y:S01]  /*23b0*/  LDCU.128 UR16, c[0x0][0xb10] ;  /* 0x00016200ff1077ac */ /* 0x000ea20008000c00 */
[----:B------:R-:W3:Y:S01]  /*23c0*/  LDCU UR12, c[0x0][0xb20] ;  /* 0x00016400ff0c77ac */ /* 0x000ee20008000800 */
[----:B------:R-:W4:Y:S01]  /*23d0*/  LDCU UR20, c[0x0][0xb0c] ;  /* 0x00016180ff1477ac */ /* 0x000f220008000800 */
[----:B------:R-:W1:Y:S01]  /*23e0*/  LDCU.64 UR8, c[0x0][0xb28] ;  /* 0x00016500ff0877ac */ /* 0x000e620008000a00 */
[----:B------:R-:W-:Y:S02]  /*23f0*/  UISETP.NE.AND UP3, UPT, UR45, 0x1, UPT ;  /* 0x000000012d00788c */ /* 0x000fe4000bf65270 */
[----:B--2---:R-:W-:Y:S02]  /*2400*/  UIMAD.WIDE.U32 UR10, UR38, UR19, URZ ;  /* 0x00000013260a72a5 */ /* 0x004fe4000f8e00ff */
[----:B------:R-:W-:Y:S02]  /*2410*/  UIMAD.WIDE.U32 UR4, UR39, UR16, URZ ;  /* 0x00000010270472a5 */ /* 0x000fe4000f8e00ff */
[----:B------:R-:W-:-:S02]  /*2420*/  UISETP.NE.AND UP0, UPT, UR18, 0x1, UPT ;  /* 0x000000011200788c */ /* 0x000fc4000bf05270 */
[----:B------:R-:W-:Y:S01]  /*2430*/  UIMAD.WIDE.U32 UR22, UR31, UR19, URZ ;  /* 0x000000131f1672a5 */ /* 0x000fe2000f8e00ff */
[----:B------:R-:W-:Y:S02]  /*2440*/  UMOV UR10, UR11 ;  /* 0x0000000b000a7c82 */ /* 0x000fe40008000000 */
[----:B------:R-:W-:Y:S01]  /*2450*/  UMOV UR4, UR5 ;  /* 0x0000000500047c82 */ /* 0x000fe20008000000 */
[----:B---3--:R-:W-:Y:S02]  /*2460*/  USHF.R.U32.HI UR10, URZ, UR12, UR10 ;  /* 0x0000000cff0a7299 */ /* 0x008fe4000801160a */
[----:B----4-:R-:W-:Y:S02]  /*2470*/  UISETP.NE.AND UP2, UPT, UR20, 0x1, UPT ;  /* 0x000000011400788c */ /* 0x010fe4000bf45270 */
[----:B------:R-:W-:Y:S02]  /*2480*/  USHF.R.U32.HI UR4, URZ, UR17, UR4 ;  /* 0x00000011ff047299 */ /* 0x000fe40008011604 */
[----:B------:R-:W-:-:S02]  /*2490*/  USEL UR5, UR38, UR10, !UP0 ;  /* 0x0000000a26057287 */ /* 0x000fc4000c000000 */
[----:B------:R-:W-:Y:S02]  /*24a0*/  USEL UR7, UR39, UR4, !UP2 ;  /* 0x0000000427077287 */ /* 0x000fe4000d000000 */
[----:B-1----:R-:W-:Y:S01]  /*24b0*/  UIMAD.WIDE.U32 UR10, UR5, UR8, URZ ;  /* 0x00000008050a72a5 */ /* 0x002fe2000f8e00ff */
[----:B------:R-:W-:Y:S01]  /*24c0*/  UMOV UR4, UR23 ;  /* 0x0000001700047c82 */ /* 0x000fe20008000000 */
[----:B------:R-:W-:Y:S02]  /*24d0*/  UIMAD.WIDE.U32 UR14, UR37, UR16, URZ ;  /* 0x00000010250e72a5 */ /* 0x000fe4000f8e00ff */
[----:B------:R-:W-:-:S03]  /*24e0*/  UIMAD.WIDE.U32 UR22, UR7, UR8, URZ ;  /* 0x00000008071672a5 */ /* 0x000fc6000f8e00ff */
[----:B------:R-:W-:Y:S01]  /*24f0*/  UMOV UR10, UR11 ;  /* 0x0000000b000a7c82 */ /* 0x000fe20008000000 */
[----:B------:R-:W-:Y:S02]  /*2500*/  USHF.R.U32.HI UR4, URZ, UR12, UR4 ;  /* 0x0000000cff047299 */ /* 0x000fe40008011604 */
[----:B------:R-:W-:Y:S01]  /*2510*/  @UP3 USHF.R.U32.HI UR5, URZ, UR9, UR10 ;  /* 0x00000009ff053299 */ /* 0x000fe2000801160a */
[----:B------:R-:W-:Y:S01]  /*2520*/  UMOV UR14, UR15 ;  /* 0x0000000f000e7c82 */ /* 0x000fe20008000000 */
[----:B------:R-:W-:Y:S01]  /*2530*/  UMOV UR22, UR23 ;  /* 0x0000001700167c82 */ /* 0x000fe20008000000 */
[----:B------:R-:W-:Y:S02]  /*2540*/  USHF.R.U32.HI UR17, URZ, UR17, UR14 ;  /* 0x00000011ff117299 */ /* 0x000fe4000801160e */
[----:B------:R-:W-:Y:S02]  /*2550*/  USEL UR4, UR31, UR4, !UP0 ;  /* 0x000000041f047287 */ /* 0x000fe4000c000000 */
[----:B------:R-:W-:-:S02]  /*2560*/  @UP3 USHF.R.U32.HI UR7, URZ, UR9, UR22 ;  /* 0x00000009ff073299 */ /* 0x000fc40008011616 */
[----:B------:R-:W-:Y:S02]  /*2570*/  UIMAD UR10, UR45, UR5, URZ ;  /* 0x000000052d0a72a4 */ /* 0x000fe4000f8e02ff */
[----:B------:R-:W-:Y:S02]  /*2580*/  USEL UR5, UR37, UR17, !UP2 ;  /* 0x0000001125057287 */ /* 0x000fe4000d000000 */
[----:B------:R-:W-:Y:S02]  /*2590*/  UIMAD UR12, UR45, UR7, URZ ;  /* 0x000000072d0c72a4 */ /* 0x000fe4000f8e02ff */
[----:B------:R-:W-:Y:S02]  /*25a0*/  UISETP.GE.AND UP0, UPT, UR4, UR10, UPT ;  /* 0x0000000a0400728c */ /* 0x000fe4000bf06270 */
[----:B------:R-:W-:Y:S02]  /*25b0*/  UIMAD.WIDE.U32 UR10, UR4, UR8, URZ ;  /* 0x00000008040a72a5 */ /* 0x000fe4000f8e00ff */
[----:B------:R-:W-:-:S02]  /*25c0*/  UISETP.GE.OR UP0, UPT, UR5, UR12, UP0 ;  /* 0x0000000c0500728c */ /* 0x000fc40008706670 */
[----:B------:R-:W-:Y:S02]  /*25d0*/  UIMAD.WIDE.U32 UR14, UR5, UR8, URZ ;  /* 0x00000008050e72a5 */ /* 0x000fe4000f8e00ff */
[----:B------:R-:W-:Y:S01]  /*25e0*/  UIADD3 UR12, UPT, UPT, -UR5, URZ, URZ ;  /* 0x000000ff050c7290 */ /* 0x000fe2000fffe1ff */
[----:B------:R-:W-:Y:S01]  /*25f0*/  UMOV UR10, UR11 ;  /* 0x0000000b000a7c82 */ /* 0x000fe20008000000 */
[----:B------:R-:W-:Y:S02]  /*2600*/  UIADD3 UR11, UPT, UPT, -UR4, URZ, URZ ;  /* 0x000000ff040b7290 */ /* 0x000fe4000fffe1ff */
[----:B------:R-:W-:-:S03]  /*2610*/  USHF.R.U32.HI UR10, URZ, UR9, UR10 ;  /* 0x00000009ff0a7299 */ /* 0x000fc6000801160a */
[----:B------:R-:W-:Y:S01]  /*2620*/  @!UP0 UMOV UR8, UR15 ;  /* 0x0000000f00088c82 */ /* 0x000fe20008000000 */
[----:B------:R-:W-:Y:S02]  /*2630*/  UIMAD UR11, UR18, UR11, UR31 ;  /* 0x0000000b120b72a4 */ /* 0x000fe4000f8e021f */
[----:B------:R-:W-:Y:S02]  /*2640*/  USEL UR10, UR4, UR10, !UP3 ;  /* 0x0000000a040a7287 */ /* 0x000fe4000d800000 */
[----:B------:R-:W-:Y:S02]  /*2650*/  @!UP0 USHF.R.U32.HI UR8, URZ, UR9, UR8 ;  /* 0x00000009ff088299 */ /* 0x000fe40008011608 */
[----:B------:R-:W-:Y:S02]  /*2660*/  UIADD3 UR9, UPT, UPT, -UR10, URZ, URZ ;  /* 0x000000ff0a097290 */ /* 0x000fe4000fffe1ff */
[----:B------:R-:W-:Y:S02]  /*2670*/  @!UP0 USEL UR8, UR5, UR8, !UP3 ;  /* 0x0000000805088287 */ /* 0x000fe4000d800000 */
[----:B------:R-:W-:-:S02]  /*2680*/  UIMAD UR9, UR45, UR9, UR4 ;  /* 0x000000092d0972a4 */ /* 0x000fc4000f8e0204 */
[----:B------:R-:W-:Y:S02]  /*2690*/  @!UP0 UIADD3 UR10, UPT, UPT, UR10, -UR8, URZ ;  /* 0x800000080a0a8290 */ /* 0x000fe4000fffe0ff */
[----:B------:R-:W-:Y:S02]  /*26a0*/  @!UP0 UIMAD UR8, UR9, UR7, UR8 ;  /* 0x00000007090882a4 */ /* 0x000fe4000f8e0208 */
[----:B------:R-:W-:Y:S02]  /*26b0*/  @!UP0 UIMAD UR4, UR45, UR10, UR5 ;  /* 0x0000000a2d0482a4 */ /* 0x000fe4000f8e0205 */
[----:B------:R-:W-:Y:S02]  /*26c0*/  UIMAD UR7, UR20, UR12, UR37 ;  /* 0x0000000c140772a4 */ /* 0x000fe4000f8e0225 */
[----:B------:R-:W-:Y:S01]  /*26d0*/  UIMAD UR31, UR4, UR18, UR11 ;  /* 0x00000012041f72a4 */ /* 0x000fe2000f8e020b */
[----:B------:R-:W-:Y:S02]  /*26e0*/  @!UP0 UMOV UR5, UR8 ;  /* 0x0000000800058c82 */ /* 0x000fe40008000000 */
[----:B------:R-:W-:-:S12]  /*26f0*/  UIMAD UR37, UR5, UR20, UR7 ;  /* 0x00000014052572a4 */ /* 0x000fd8000f8e0207 */
.L_x_40:
[----:B------:R-:W2:Y:S02]  /*2700*/  LDCU UR4, c[0x0][0xb30] ;  /* 0x00016600ff0477ac */ /* 0x000ea40008000800 */
[----:B--2---:R-:W-:-:S09]  /*2710*/  UISETP.NE.AND UP0, UPT, UR4, 0x1, UPT ;  /* 0x000000010400788c */ /* 0x004fd2000bf05270 */
[----:B------:R-:W-:Y:S05]  /*2720*/  BRA.U UP0, `(.L_x_41) ;  /* 0x0000000100447547 */ /* 0x000fea000b800000 */
[----:B------:R-:W2:Y:S01]  /*2730*/  LDCU.128 UR16, c[0x0][0xb10] ;  /* 0x00016200ff1077ac */ /* 0x000ea20008000c00 */
[----:B------:R-:W3:Y:S01]  /*2740*/  LDCU UR10, c[0x0][0xb0c] ;  /* 0x00016180ff0a77ac */ /* 0x000ee20008000800 */
[----:B------:R-:W4:Y:S01]  /*2750*/  LDCU UR7, c[0x0][0xb20] ;  /* 0x00016400ff0777ac */ /* 0x000f220008000800 */
[----:B--2---:R-:W-:Y:S02]  /*2760*/  UIMAD.WIDE.U32 UR8, UR37, UR16, URZ ;  /* 0x00000010250872a5 */ /* 0x004fe4000f8e00ff */
[----:B------:R-:W-:Y:S02]  /*2770*/  UIMAD.WIDE.U32 UR4, UR31, UR19, URZ ;  /* 0x000000131f0472a5 */ /* 0x000fe4000f8e00ff */
[----:B---3--:R-:W-:Y:S02]  /*2780*/  UISETP.NE.AND UP2, UPT, UR10, 0x1, UPT ;  /* 0x000000010a00788c */ /* 0x008fe4000bf45270 */
[----:B------:R-:W-:Y:S01]  /*2790*/  UISETP.NE.AND UP0, UPT, UR18, 0x1, UPT ;  /* 0x000000011200788c */ /* 0x000fe2000bf05270 */
[----:B------:R-:W-:-:S02]  /*27a0*/  UMOV UR8, UR9 ;  /* 0x0000000900087c82 */ /* 0x000fc40008000000 */
[----:B------:R-:W-:Y:S01]  /*27b0*/  UMOV UR4, UR5 ;  /* 0x0000000500047c82 */ /* 0x000fe20008000000 */
[----:B------:R-:W-:Y:S02]  /*27c0*/  USHF.R.U32.HI UR17, URZ, UR17, UR8 ;  /* 0x00000011ff117299 */ /* 0x000fe40008011608 */
[----:B----4-:R-:W-:Y:S02]  /*27d0*/  USHF.R.U32.HI UR4, URZ, UR7, UR4 ;  /* 0x00000007ff047299 */ /* 0x010fe40008011604 */
[----:B------:R-:W-:Y:S02]  /*27e0*/  USEL UR5, UR37, UR17, !UP2 ;  /* 0x0000001125057287 */ /* 0x000fe4000d000000 */
[----:B------:R-:W-:-:S04]  /*27f0*/  USEL UR4, UR31, UR4, !UP0 ;  /* 0x000000041f047287 */ /* 0x000fc8000c000000 */
[----:B------:R-:W-:Y:S02]  /*2800*/  UIADD3 UR7, UPT, UPT, UR5, -UR4, URZ ;  /* 0x8000000405077290 */ /* 0x000fe4000fffe0ff */
[----:B------:R-:W-:Y:S02]  /*2810*/  UIADD3 UR4, UPT, UPT, -UR5, UR4, URZ ;  /* 0x0000000405047290 */ /* 0x000fe4000fffe1ff */
[----:B------:R-:W-:Y:S02]  /*2820*/  UIMAD UR31, UR7, UR18, UR31 ;  /* 0x00000012071f72a4 */ /* 0x000fe4000f8e021f */
[----:B------:R-:W-:-:S12]  /*2830*/  UIMAD UR37, UR4, UR10, UR37 ;  /* 0x0000000a042572a4 */ /* 0x000fd8000f8e0225 */
.L_x_41:
[----:B------:R-:W-:Y:S01]  /*2840*/  VIADD R11, R11, 0x1 ;  /* 0x000000010b0b7836 */ /* 0x000fe20000000000 */
[----:B------:R-:W-:Y:S01]  /*2850*/  R2UR UR4, R88 ;  /* 0x00000000580472ca */ /* 0x000fe200000e0000 */
[----:B------:R-:W-:Y:S01]  /*2860*/  UIADD3 UR32, UPT, UPT, UR31, UR59, URZ ;  /* 0x0000003b1f207290 */ /* 0x000fe2000fffe0ff */
[----:B------:R-:W-:Y:S02]  /*2870*/  PLOP3.LUT P1, PT, PT, PT, PT, 0x80, 0x8 ;  /* 0x000000000008781c */ /* 0x000fe40003f2f070 */
[----:B------:R-:W-:-:S04]  /*2880*/  ISETP.NE.AND P0, PT, R11, 0x2, PT ;  /* 0x000000020b00780c */ /* 0x000fc80003f05270 */
[----:B------:R-:W-:Y:S02]  /*2890*/  SEL R3, RZ, 0x1, P0 ;  /* 0x00000001ff037807 */ /* 0x000fe40000000000 */
[----:B------:R-:W-:Y:S02]  /*28a0*/  SEL R11, R11, RZ, P0 ;  /* 0x000000ff0b0b7207 */ /* 0x000fe40000000000 */
[----:B------:R-:W-:Y:S01]  /*28b0*/  LOP3.LUT R10, R10, R3, RZ, 0x3c, !PT ;  /* 0x000000030a0a7212 */ /* 0x000fe200078e3cff */
[----:B------:R-:W-:Y:S01]  /*28c0*/  UIADD3 UR20, UPT, UPT, UR37, UR4, URZ ;  /* 0x0000000425147290 */ /* 0x000fe2000fffe0ff */
[----:B------:R-:W-:Y:S11]  /*28d0*/  BRA.U UP1, `(.L_x_42) ;  /* 0xfffffff101447547 */ /* 0x000ff6000b83ffff */
[----:B------:R-:W-:Y:S01]  /*28e0*/  UIADD3 UR13, UPT, UPT, UR13, 0x28, URZ ;  /* 0x000000280d0d7890 */ /* 0x000fe2000fffe0ff */
[----:B------:R-:W-:-:S03]  /*28f0*/  SHF.L.U32 R3, R12, 0x1f, RZ ;  /* 0x0000001f0c037819 */ /* 0x000fc600000006ff */
[----:B------:R-:W-:-:S09]  /*2900*/  ULEA UR4, UR6, UR13, 0x3 ;  /* 0x0000000d06047291 */ /* 0x000fd2000f8e18ff */
[----:B------:R-:W2:Y:S02]  /*2910*/  SYNCS.PHASECHK.TRANS64.TRYWAIT P0, [UR4], R3 ;  /* 0x00000003ff0075a7 */ /* 0x000ea40008001104 */
[----:B--2---:R-:W-:Y:S05]  /*2920*/  @!P0 BRA `(.L_x_43) ;  /* 0x0000007400f08947 */ /* 0x004fea0003800000 */
.L_x_149:
[----:B------:R-:W-:-:S04]  /*2930*/  UIADD3 UR4, UPT, UPT, UR6, 0x1, URZ ;  /* 0x0000000106047890 */ /* 0x000fc8000fffe0ff */
[----:B------:R-:W-:-:S04]  /*2940*/  UISETP.NE.AND UP0, UPT, UR4, 0x5, UPT ;  /* 0x000000050400788c */ /* 0x000fc8000bf05270 */
[----:B------:R-:W-:Y:S02]  /*2950*/  USEL UR6, URZ, 0x1, UP0 ;  /* 0x00000001ff067887 */ /* 0x000fe40008000000 */
[----:B------:R-:W-:-:S04]  /*2960*/  USEL UR4, UR4, URZ, UP0 ;  /* 0x000000ff04047287 */ /* 0x000fc80008000000 */
[----:B------:R-:W-:Y:S01]  /*2970*/  ULEA UR5, UR4, UR13, 0x3 ;  /* 0x0000000d04057291 */ /* 0x000fe2000f8e18ff */
[----:B------:R-:W-:-:S04]  /*2980*/  LOP3.LUT R2, R12, UR6, RZ, 0x3c, !PT ;  /* 0x000000060c027c12 */ /* 0x000fc8000f8e3cff */
[----:B-1----:R-:W-:-:S04]  /*2990*/  SHF.L.U32 R3, R2, 0x1f, RZ ;  /* 0x0000001f02037819 */ /* 0x002fc800000006ff */
[----:B------:R-:W1:Y:S02]  /*29a0*/  SYNCS.PHASECHK.TRANS64.TRYWAIT P0, [UR5], R3 ;  /* 0x00000003ff0075a7 */ /* 0x000e640008001105 */
[----:B-1----:R-:W-:Y:S05]  /*29b0*/  @!P0 BRA `(.L_x_44) ;  /* 0x0000007400e48947 */ /* 0x002fea0003800000 */
.L_x_151:
        /* <DEDUP_REMOVED lines=9> */
.L_x_153:
        /* <DEDUP_REMOVED lines=9> */
.L_x_155:
[----:B------:R-:W-:-:S04]  /*2ae0*/  UIADD3 UR4, UPT, UPT, UR4, 0x1, URZ ;  /* 0x0000000104047890 */ /* 0x000fc8000fffe0ff */
[----:B------:R-:W-:-:S04]  /*2af0*/  UISETP.NE.AND UP0, UPT, UR4, 0x5, UPT ;  /* 0x000000050400788c */ /* 0x000fc8000bf05270 */
[----:B------:R-:W-:Y:S02]  /*2b00*/  USEL UR5, URZ, 0x1, UP0 ;  /* 0x00000001ff057887 */ /* 0x000fe40008000000 */
[----:B------:R-:W-:-:S04]  /*2b10*/  USEL UR4, UR4, URZ, UP0 ;  /* 0x000000ff04047287 */ /* 0x000fc80008000000 */
[----:B------:R-:W-:Y:S01]  /*2b20*/  ULEA UR4, UR4, UR13, 0x3 ;  /* 0x0000000d04047291 */ /* 0x000fe2000f8e18ff */
[----:B-1----:R-:W-:-:S04]  /*2b30*/  LOP3.LUT R3, R2, UR5, RZ, 0x3c, !PT ;  /* 0x0000000502037c12 */ /* 0x002fc8000f8e3cff */
[----:B------:R-:W-:Y:S01]  /*2b40*/  SHF.L.U32 R3, R3, 0x1f, RZ ;  /* 0x0000001f03037819 */ /* 0x000fe200000006ff */
[----:B------:R-:W-:-:S07]  /*2b50*/  IMAD.U32 R0, RZ, RZ, UR4 ;  /* 0x00000004ff007e24 */ /* 0x000fce000f8e00ff */
.L_x_47:
[----:B-1----:R1:W2:Y:S02]  /*2b60*/  SYNCS.PHASECHK.TRANS64.TRYWAIT P0, [R0+URZ], R3 ;  /* 0x00000003000075a7 */ /* 0x0022a400080011ff */
[----:B--2---:R-:W-:Y:S05]  /*2b70*/  @!P0 NANOSLEEP.SYNCS 0x989680 ;  /* 0x009896800000895d */ /* 0x004fea0003900000 */
[----:B------:R-:W2:Y:S02]  /*2b80*/  @!P0 SYNCS.PHASECHK.TRANS64 P0, [R0+URZ], R3 ;  /* 0x00000003000085a7 */ /* 0x000ea400080010ff */
[----:B--2---:R-:W-:Y:S05]  /*2b90*/  @P0 EXIT ;  /* 0x000000000000094d */ /* 0x004fea0003800000 */
[----:B------:R-:W-:Y:S05]  /*2ba0*/  BRA `(.L_x_47) ;  /* 0xfffffffc00ec7947 */ /* 0x000fea000383ffff */
.L_x_22:
[----:B------:R-:W-:-:S04]  /*2bb0*/  UISETP.NE.AND UP0, UPT, UR58, URZ, UPT ;  /* 0x000000ff3a00728c */ /* 0x000fc8000bf05270 */
[----:B------:R-:W-:-:S09]  /*2bc0*/  UISETP.NE.OR UP0, UPT, UR13, 0x1, UP0 ;  /* 0x000000010d00788c */ /* 0x000fd20008705670 */
[----:B------:R-:W-:Y:S05]  /*2bd0*/  BRA.U UP0, `(.L_x_48) ;  /* 0x0000000500487547 */ /* 0x000fea000b800000 */
[----:B------:R-:W-:Y:S01]  /*2be0*/  ISETP.GE.U32.AND P2, PT, R0, 0x4, PT ;  /* 0x000000040000780c */ /* 0x000fe20003f46070 */
[----:B------:R-:W-:Y:S01]  /*2bf0*/  IMAD.MOV.U32 R12, RZ, RZ, 0x1 ;  /* 0x00000001ff0c7424 */ /* 0x000fe200078e00ff */
[----:B------:R-:W-:Y:S02]  /*2c00*/  CS2R R10, SRZ ;  /* 0x00000000000a7805 */ /* 0x000fe4000001ff00 */
[----:B------:R-:W-:Y:S01]  /*2c10*/  CS2R R8, SRZ ;  /* 0x0000000000087805 */ /* 0x000fe2000001ff00 */
[----:B------:R-:W-:Y:S01]  /*2c20*/  UMOV UR4, 0x400 ;  /* 0x0000040000047882 */ /* 0x000fe20000000000 */
[----:B------:R-:W-:Y:S01]  /*2c30*/  UMOV UR5, URZ ;  /* 0x000000ff00057c82 */ /* 0x000fe20008000000 */
[----:B------:R-:W-:-:S12]  /*2c40*/  ULEA UR6, UR58, UR4, 0x18 ;  /* 0x000000043a067291 */ /* 0x000fd8000f8ec0ff */
.L_x_52:
[----:B------:R-:W-:Y:S02]  /*2c50*/  LEA R2, R8, UR6, 0x3 ;  /* 0x0000000608027c11 */ /* 0x000fe4000f8e18ff */
[----:B------:R-:W-:-:S03]  /*2c60*/  SHF.L.U32 R5, R9, 0x1f, RZ ;  /* 0x0000001f09057819 */ /* 0x000fc600000006ff */
[----:B------:R-:W-:Y:S01]  /*2c70*/  VIADD R4, R2, 0x110 ;  /* 0x0000011002047836 */ /* 0x000fe20000000000 */
[----:B------:R-:W1:Y:S02]  /*2c80*/  SYNCS.PHASECHK.TRANS64.TRYWAIT P0, [R2+URZ+0x100], R5 ;  /* 0x00010005020075a7 */ /* 0x000e6400080011ff */
[----:B-1----:R-:W-:Y:S05]  /*2c90*/  @!P0 BRA `(.L_x_49) ;  /* 0x0000007400748947 */ /* 0x002fea0003800000 */
.L_x_156:
[----:B------:R-:W-:Y:S01]  /*2ca0*/  ULEA UR4, UR5, UR6, 0x3 ;  /* 0x0000000605047291 */ /* 0x000fe2000f8e18ff */
[----:B------:R-:W-:Y:S02]  /*2cb0*/  PRMT R4, RZ, 0x654, R4 ;  /* 0x00000654ff047816 */ /* 0x000fe40000000004 */
[----:B-1----:R-:W-:Y:S01]  /*2cc0*/  SHF.L.U32 R5, R12, 0x1f, RZ ;  /* 0x0000001f0c057819 */ /* 0x002fe200000006ff */
[----:B------:R-:W-:Y:S01]  /*2cd0*/  UIADD3 UR7, UPT, UPT, UR4, 0xa0, URZ ;  /* 0x000000a004077890 */ /* 0x000fe2000fffe0ff */
[----:B------:R1:W-:Y:S05]  /*2ce0*/  SYNCS.ARRIVE.TRANS64.RED.A1T0 RZ, [R4+URZ], RZ ;  /* 0x000000ff04ff79a7 */ /* 0x0003ea00081004ff */
[----:B------:R-:W-:Y:S01]  /*2cf0*/  IMAD.U32 R7, RZ, RZ, UR7 ;  /* 0x00000007ff077e24 */ /* 0x000fe2000f8e00ff */
[----:B------:R-:W2:Y:S04]  /*2d00*/  SYNCS.PHASECHK.TRANS64.TRYWAIT P0, [UR4+0xb0], R5 ;  /* 0x0000b005ff0075a7 */ /* 0x000ea80008001104 */
[----:B------:R-:W-:Y:S01]  /*2d10*/  PRMT R6, R0, 0x654, R7 ;  /* 0x0000065400067816 */ /* 0x000fe20000000007 */
[----:B-1----:R-:W-:Y:S01]  /*2d20*/  @!P2 IMAD.MOV.U32 R4, RZ, RZ, 0x10 ;  /* 0x00000010ff04a424 */ /* 0x002fe200078e00ff */
[----:B--2---:R-:W-:Y:S06]  /*2d30*/  @!P0 BRA `(.L_x_50) ;  /* 0x0000007400608947 */ /* 0x004fec0003800000 */
.L_x_158:
[----:B------:R-:W-:Y:S01]  /*2d40*/  ULEA UR8, UR5, UR6, 0x4 ;  /* 0x0000000605087291 */ /* 0x000fe2000f8e20ff */
[----:B------:R-:W-:Y:S01]  /*2d50*/  SEL R3, R6, R3, !P2 ;  /* 0x0000000306037207 */ /* 0x000fe20005000000 */
[----:B------:R-:W-:Y:S01]  /*2d60*/  UIADD3 UR9, UPT, UPT, UR4, 0xa0, URZ ;  /* 0x000000a004097890 */ /* 0x000fe2000fffe0ff */
[----:B-1----:R-:W-:Y:S01]  /*2d70*/  LEA R2, R11, UR6, 0x3 ;  /* 0x000000060b027c11 */ /* 0x002fe2000f8e18ff */
[----:B------:R-:W-:Y:S01]  /*2d80*/  UIADD3 UR8, UPT, UPT, UR8, 0x130, URZ ;  /* 0x0000013008087890 */ /* 0x000fe2000fffe0ff */
[----:B------:R-:W-:Y:S01]  /*2d90*/  SHF.L.U32 R5, R10, 0x1f, RZ ;  /* 0x0000001f0a057819 */ /* 0x000fe200000006ff */
[----:B------:R1:W-:Y:S01]  /*2da0*/  @!P2 SYNCS.ARRIVE.TRANS64.RED RZ, [R3+URZ], R4 ;  /* 0x0000000403ffa9a7 */ /* 0x0003e200080004ff */
[----:B------:R-:W-:Y:S01]  /*2db0*/  UIADD3 UR4, UPT, UPT, UR5, 0x1, URZ ;  /* 0x0000000105047890 */ /* 0x000fe2000fffe0ff */
[----:B------:R-:W-:-:S03]  /*2dc0*/  VIADD R8, R8, 0x1 ;  /* 0x0000000108087836 */ /* 0x000fc60000000000 */
[----:B------:R-:W-:Y:S02]  /*2dd0*/  UISETP.NE.AND UP0, UPT, UR4, 0x2, UPT ;  /* 0x000000020400788c */ /* 0x000fe4000bf05270 */
[----:B------:R-:W-:Y:S06]  /*2de0*/  UGETNEXTWORKID.BROADCAST [UR8], [UR9] ;  /* 0x00000000080073ca */ /* 0x000fec0008000100 */
[----:B------:R-:W-:Y:S01]  /*2df0*/  USEL UR7, URZ, 0x1, UP0 ;  /* 0x00000001ff077887 */ /* 0x000fe20008000000 */
[----:B------:R-:W-:Y:S01]  /*2e00*/  ISETP.NE.AND P0, PT, R8, 0x2, PT ;  /* 0x000000020800780c */ /* 0x000fe20003f05270 */
[----:B------:R-:W-:Y:S01]  /*2e10*/  USEL UR5, UR4, URZ, UP0 ;  /* 0x000000ff04057287 */ /* 0x000fe20008000000 */
[----:B------:R-:W2:Y:S03]  /*2e20*/  SYNCS.PHASECHK.TRANS64.TRYWAIT P1, [R2+URZ+0xa0], R5 ;  /* 0x0000a005020075a7 */ /* 0x000ea600080211ff */
[----:B------:R-:W-:Y:S01]  /*2e30*/  LOP3.LUT R12, R12, UR7, RZ, 0x3c, !PT ;  /* 0x000000070c0c7c12 */ /* 0x000fe2000f8e3cff */
[----:B-12---:R-:W-:Y:S07]  /*2e40*/  @!P1 BRA `(.L_x_51) ;  /* 0x0000007400349947 */ /* 0x006fee0003800000 */
.L_x_159:
[C---:B------:R-:W-:Y:S01]  /*2e50*/  LEA R4, R11.reuse, UR6, 0x4 ;  /* 0x000000060b047c11 */ /* 0x040fe2000f8e20ff */
[----:B-1----:R-:W-:Y:S01]  /*2e60*/  VIADD R2, R2, 0xb0 ;  /* 0x000000b002027836 */ /* 0x002fe20000000000 */
[----:B------:R-:W-:Y:S01]  /*2e70*/  SEL R8, R8, RZ, P0 ;  /* 0x000000ff08087207 */ /* 0x000fe20000000000 */
[----:B------:R-:W-:-:S03]  /*2e80*/  VIADD R11, R11, 0x1 ;  /* 0x000000010b0b7836 */ /* 0x000fc60000000000 */
[----:B------:R-:W1:Y:S01]  /*2e90*/  LDS.128 R4, [R4+0x130] ;  /* 0x0001300004047984 */ /* 0x000e620000000c00 */
[----:B------:R-:W-:Y:S02]  /*2ea0*/  PRMT R2, RZ, 0x654, R2 ;  /* 0x00000654ff027816 */ /* 0x000fe40000000002 */
[C---:B------:R-:W-:Y:S01]  /*2eb0*/  ISETP.NE.AND P1, PT, R11.reuse, 0x2, PT ;  /* 0x000000020b00780c */ /* 0x040fe20003f25270 */
[----:B------:R-:W-:Y:S01]  /*2ec0*/  @!PT LDS RZ, [RZ] ;  /* 0x00000000fffff984 */ /* 0x000fe20000000800 */
[----:B------:R-:W-:Y:S01]  /*2ed0*/  @!PT LDS RZ, [RZ] ;  /* 0x00000000fffff984 */ /* 0x000fe20000000800 */
[----:B------:R-:W-:Y:S01]  /*2ee0*/  @!PT LDS RZ, [RZ] ;  /* 0x00000000fffff984 */ /* 0x000fe20000000800 */
[----:B------:R-:W-:Y:S01]  /*2ef0*/  @!PT LDS RZ, [RZ] ;  /* 0x00000000fffff984 */ /* 0x000fe20000000800 */
[----:B------:R2:W-:Y:S06]  /*2f00*/  MEMBAR.ALL.CTA ;  /* 0x0000000000007992 */ /* 0x0005ec0000008000 */
[----:B--2---:R-:W2:Y:S01]  /*2f10*/  FENCE.VIEW.ASYNC.S ;  /* 0x00000000000073c6 */ /* 0x004ea20000000000 */
[----:B------:R-:W-:Y:S01]  /*2f20*/  SEL R11, R11, RZ, P1 ;  /* 0x000000ff0b0b7207 */ /* 0x000fe20000800000 */
[----:B--2---:R2:W-:Y:S01]  /*2f30*/  SYNCS.ARRIVE.TRANS64.RED.A1T0 RZ, [R2+URZ], RZ ;  /* 0x000000ff02ff79a7 */ /* 0x0045e200081004ff */
[----:B-1----:R-:W-:-:S02]  /*2f40*/  LOP3.LUT P3, RZ, R6, 0x1, RZ, 0xc0, !PT ;  /* 0x0000000106ff7812 */ /* 0x002fc4000786c0ff */
[----:B------:R-:W-:-:S04]  /*2f50*/  SEL R5, RZ, 0x1, P1 ;  /* 0x00000001ff057807 */ /* 0x000fc80000800000 */
[----:B------:R-:W-:Y:S02]  /*2f60*/  LOP3.LUT R10, R10, R5, RZ, 0x3c, !PT ;  /* 0x000000050a0a7212 */ /* 0x000fe400078e3cff */
[----:B--2---:R-:W-:-:S04]  /*2f70*/  SEL R2, RZ, 0x1, P0 ;  /* 0x00000001ff027807 */ /* 0x004fc80000000000 */
[----:B------:R-:W-:Y:S01]  /*2f80*/  LOP3.LUT R9, R9, R2, RZ, 0x3c, !PT ;  /* 0x0000000209097212 */ /* 0x000fe200078e3cff */
[----:B------:R-:W-:Y:S06]  /*2f90*/  @P3 BRA `(.L_x_52) ;  /* 0xfffffffc002c3947 */ /* 0x000fec000383ffff */
[----:B------:R-:W-:Y:S01]  /*2fa0*/  ULEA UR4, UR5, UR6, 0x3 ;  /* 0x0000000605047291 */ /* 0x000fe2000f8e18ff */
[----:B------:R-:W-:-:S08]  /*2fb0*/  SHF.L.U32 R3, R12, 0x1f, RZ ;  /* 0x0000001f0c037819 */ /* 0x000fd000000006ff */
[----:B------:R-:W1:Y:S02]  /*2fc0*/  SYNCS.PHASECHK.TRANS64 P0, [UR4+0xb0], R3 ;  /* 0x0000b003ff0075a7 */ /* 0x000e640008001004 */
[----:B-1----:R-:W-:Y:S05]  /*2fd0*/  @P0 BRA `(.L_x_53) ;  /* 0x0000000000080947 */ /* 0x002fea0003800000 */
[----:B------:R-:W1:Y:S02]  /*2fe0*/  SYNCS.PHASECHK.TRANS64.TRYWAIT P0, [UR4+0xb0], R3 ;  /* 0x0000b003ff0075a7 */ /* 0x000e640008001104 */
[----:B-1----:R-:W-:Y:S05]  /*2ff0*/  @!P0 BRA `(.L_x_54) ;  /* 0x0000007000dc8947 */ /* 0x002fea0003800000 */
.L_x_53:
[----:B------:R-:W-:-:S04]  /*3000*/  UIADD3 UR7, UPT, UPT, UR5, 0x1, URZ ;  /* 0x0000000105077890 */ /* 0x000fc8000fffe0ff */
[----:B------:R-:W-:-:S04]  /*3010*/  UISETP.NE.AND UP0, UPT, UR7, 0x2, UPT ;  /* 0x000000020700788c */ /* 0x000fc8000bf05270 */
[----:B------:R-:W-:Y:S02]  /*3020*/  USEL UR8, URZ, 0x1, UP0 ;  /* 0x00000001ff087887 */ /* 0x000fe40008000000 */
[----:B------:R-:W-:-:S04]  /*3030*/  USEL UR7, UR7, URZ, UP0 ;  /* 0x000000ff07077287 */ /* 0x000fc80008000000 */
[----:B------:R-:W-:Y:S01]  /*3040*/  ULEA UR7, UR7, UR6, 0x3 ;  /* 0x0000000607077291 */ /* 0x000fe2000f8e18ff */
[----:B-1----:R-:W-:-:S04]  /*3050*/  LOP3.LUT R3, R12, UR8, RZ, 0x3c, !PT ;  /* 0x000000080c037c12 */ /* 0x002fc8000f8e3cff */
[----:B------:R-:W-:-:S04]  /*3060*/  SHF.L.U32 R0, R3, 0x1f, RZ ;  /* 0x0000001f03007819 */ /* 0x000fc800000006ff */
[----:B------:R-:W1:Y:S02]  /*3070*/  SYNCS.PHASECHK.TRANS64 P0, [UR7+0xb0], R0 ;  /* 0x0000b000ff0075a7 */ /* 0x000e640008001007 */
[----:B-1----:R-:W-:Y:S05]  /*3080*/  @P0 EXIT ;  /* 0x000000000000094d */ /* 0x002fea0003800000 */
[----:B------:R-:W-:Y:S02]  /*3090*/  SHF.L.U32 R3, R3, 0x1f, RZ ;  /* 0x0000001f03037819 */ /* 0x000fe400000006ff */
[----:B------:R-:W-:-:S07]  /*30a0*/  MOV R0, UR7 ;  /* 0x0000000700007c02 */ /* 0x000fce0008000f00 */
.L_x_55:
[----:B-1----:R1:W2:Y:S02]  /*30b0*/  SYNCS.PHASECHK.TRANS64.TRYWAIT P0, [R0+URZ+0xb0], R3 ;  /* 0x0000b003000075a7 */ /* 0x0022a400080011ff */
[----:B--2---:R-:W-:Y:S05]  /*30c0*/  @!P0 NANOSLEEP.SYNCS 0x989680 ;  /* 0x009896800000895d */ /* 0x004fea0003900000 */
[----:B------:R-:W2:Y:S02]  /*30d0*/  @!P0 SYNCS.PHASECHK.TRANS64 P0, [R0+URZ+0xb0], R3 ;  /* 0x0000b003000085a7 */ /* 0x000ea400080010ff */
[----:B--2---:R-:W-:Y:S05]  /*30e0*/  @P0 EXIT ;  /* 0x000000000000094d */ /* 0x004fea0003800000 */
[----:B------:R-:W-:Y:S05]  /*30f0*/  BRA `(.L_x_55) ;  /* 0xfffffffc00ec7947 */ /* 0x000fea000383ffff */
.L_x_48:
[----:B------:R-:W-:Y:S05]  /*3100*/  BRA.U UP4, `(.L_x_56) ;  /* 0x0000001104d87547 */ /* 0x000fea000b800000 */
[----:B------:R-:W-:Y:S01]  /*3110*/  UMOV UR4, 0x40 ;  /* 0x0000004000047882 */ /* 0x000fe20000000000 */
[----:B------:R-:W-:Y:S01]  /*3120*/  NOP ;  /* 0x0000000000007918 */ /* 0x000fe20000000000 */
[----:B------:R-:W-:Y:S01]  /*3130*/  ULEA UR5, UR58, UR4, 0x18 ;  /* 0x000000043a057291 */ /* 0x000fe2000f8ec0ff */
[----:B------:R-:W-:Y:S02]  /*3140*/  UMOV UR6, 0x400 ;  /* 0x0000040000067882 */ /* 0x000fe40000000000 */
[----:B------:R-:W-:-:S06]  /*3150*/  ULEA UR6, UR58, UR6, 0x18 ;  /* 0x000000063a067291 */ /* 0x000fcc000f8ec0ff */
[----:B------:R-:W1:Y:S02]  /*3160*/  LDS.U8 R0, [UR5+0x1c] ;  /* 0x00001c05ff007984 */ /* 0x000e640008000000 */
[----:B-1----:R-:W-:-:S13]  /*3170*/  ISETP.NE.AND P0, PT, R0, RZ, PT ;  /* 0x000000ff0000720c */ /* 0x002fda0003f05270 */
[----:B------:R-:W-:Y:S05]  /*3180*/  @P0 BRA `(.L_x_57) ;  /* 0x0000000400080947 */ /* 0x000fea0003800000 */
[----:B------:R-:W-:Y:S02]  /*3190*/  UISETP.NE.U32.AND UP1, UPT, UR47, 0x1, UPT ;  /* 0x000000012f00788c */ /* 0x000fe4000bf25070 */
[----:B------:R-:W-:-:S07]  /*31a0*/  UIADD3 UR7, UPT, UPT, UR5, 0x8, URZ ;  /* 0x0000000805077890 */ /* 0x000fce000fffe0ff */
[----:B------:R-:W-:Y:S05]  /*31b0*/  BRA.U !UP1, `(.L_x_58) ;  /* 0x00000001099c7547 */ /* 0x000fea000b800000 */
[----:B------:R-:W-:Y:S01]  /*31c0*/  ELECT P0, URZ, PT ;  /* 0x0000000000ff782f */ /* 0x000fe20003800000 */
[----:B------:R-:W-:-:S12]  /*31d0*/  BSSY B0, `(.L_x_58) ;  /* 0x0000025000007945 */ /* 0x000fd80003800000 */
[----:B------:R-:W-:Y:S05]  /*31e0*/  @!P0 BRA `(.L_x_59) ;  /* 0x00000000008c8947 */ /* 0x000fea0003800000 */
[----:B------:R-:W-:-:S05]  /*31f0*/  UMOV UR4, 0x10 ;  /* 0x0000001000047882 */ /* 0x000fca0000000000 */
[----:B------:R-:W-:Y:S04]  /*3200*/  DEPBAR.LE SB1, 0x36 ;  /* 0x00009d800000791a */ /* 0x000fe80000000000 */
[----:B------:R-:W1:Y:S02]  /*3210*/  UTCATOMSWS.2CTA.FIND_AND_SET.ALIGN UP0, UR4, UR4 ;  /* 0x00000004000475e3 */ /* 0x000e640008200800 */
[----:B-1----:R-:W-:Y:S01]  /*3220*/  MOV R11, UR4 ;  /* 0x00000004000b7c02 */ /* 0x002fe20008000f00 */
[----:B------:R-:W-:Y:S06]  /*3230*/  BRA.U UP0, `(.L_x_60) ;  /* 0x0000000100187547 */ /* 0x000fec000b800000 */
.L_x_61:
[----:B------:R-:W-:Y:S05]  /*3240*/  NANOSLEEP 0x64 ;  /* 0x000000640000795d */ /* 0x000fea0003800000 */
[----:B------:R-:W-:-:S05]  /*3250*/  UMOV UR4, 0x10 ;  /* 0x0000001000047882 */ /* 0x000fca0000000000 */
[----:B------:R-:W-:Y:S04]  /*3260*/  DEPBAR.LE SB1, 0x36 ;  /* 0x00009d800000791a */ /* 0x000fe80000000000 */
[----:B------:R-:W1:Y:S02]  /*3270*/  UTCATOMSWS.2CTA.FIND_AND_SET.ALIGN UP0, UR4, UR4 ;  /* 0x00000004000475e3 */ /* 0x000e640008200800 */
[----:B-1----:R-:W-:Y:S01]  /*3280*/  MOV R11, UR4 ;  /* 0x00000004000b7c02 */ /* 0x002fe20008000f00 */
[----:B------:R-:W-:Y:S05]  /*3290*/  BRA.U !UP0, `(.L_x_61) ;  /* 0xfffffffd08e87547 */ /* 0x000fea000b83ffff */
.L_x_60:
[----:B------:R-:W1:Y:S01]  /*32a0*/  LDS R7, [UR5+0x10] ;  /* 0x00001005ff077984 */ /* 0x000e620008000800 */
[----:B------:R-:W-:Y:S01]  /*32b0*/  IMAD.U32 R5, RZ, RZ, UR6 ;  /* 0x00000006ff057e24 */ /* 0x000fe2000f8e00ff */
[----:B------:R-:W-:-:S03]  /*32c0*/  MOV R4, UR46 ;  /* 0x0000002e00047c02 */ /* 0x000fc60008000f00 */
[----:B------:R-:W-:Y:S01]  /*32d0*/  VIADD R5, R5, 0x150 ;  /* 0x0000015005057836 */ /* 0x000fe20000000000 */
[----:B-1----:R-:W-:-:S04]  /*32e0*/  SHF.L.U32 R7, R7, 0x1f, RZ ;  /* 0x0000001f07077819 */ /* 0x002fc800000006ff */
[----:B------:R-:W1:Y:S02]  /*32f0*/  SYNCS.PHASECHK.TRANS64.TRYWAIT P0, [UR5+0x8], R7 ;  /* 0x00000807ff0075a7 */ /* 0x000e640008001105 */
[----:B-1----:R-:W-:Y:S05]  /*3300*/  @P0 BRA `(.L_x_62) ;  /* 0x0000000000080947 */ /* 0x002fea0003800000 */
[----:B------:R-:W1:Y:S02]  /*3310*/  SYNCS.PHASECHK.TRANS64.TRYWAIT P0, [UR5+0x8], R7 ;  /* 0x00000807ff0075a7 */ /* 0x000e640008001105 */
[----:B-1----:R-:W-:Y:S05]  /*3320*/  @!P0 BRA `(.L_x_63) ;  /* 0x0000007000288947 */ /* 0x002fea0003800000 */
.L_x_62:
[----:B-1----:R-:W-:Y:S01]  /*3330*/  HFMA2 R0, -RZ, RZ, 0, 5.9604644775390625e-08 ;  /* 0x00000001ff007431 */ /* 0x002fe200000001ff */
[----:B------:R-:W-:Y:S01]  /*3340*/  UPRMT UR4, UR46, 0x654, UR7 ;  /* 0x000006542e047896 */ /* 0x000fe20008000007 */
[----:B------:R-:W-:Y:S01]  /*3350*/  IMAD.MOV.U32 R8, RZ, RZ, 0xffff ;  /* 0x0000ffffff087424 */ /* 0x000fe200078e00ff */
[----:B------:R-:W-:Y:S01]  /*3360*/  PRMT R4, R4, 0x654, R5 ;  /* 0x0000065404047816 */ /* 0x000fe20000000005 */
[----:B------:R-:W-:Y:S02]  /*3370*/  IMAD.MOV.U32 R6, RZ, RZ, 0x4 ;  /* 0x00000004ff067424 */ /* 0x000fe400078e00ff */
[----:B------:R-:W-:Y:S01]  /*3380*/  IMAD.SHL.U32 R9, R11, 0x20, RZ ;  /* 0x000000200b097824 */ /* 0x000fe200078e00ff */
[----:B------:R-:W-:Y:S02]  /*3390*/  MOV R5, UR4 ;  /* 0x0000000400057c02 */ /* 0x000fe40008000f00 */
[-C--:B------:R-:W-:Y:S01]  /*33a0*/  SHF.L.U32 R8, R8, R11.reuse, RZ ;  /* 0x0000000b08087219 */ /* 0x080fe200000006ff */
[----:B------:R1:W-:Y:S01]  /*33b0*/  SYNCS.ARRIVE.TRANS64.RED RZ, [UR4], R6 ;  /* 0x00000006ffff79a7 */ /* 0x0003e20008000404 */
[----:B------:R-:W-:Y:S01]  /*33c0*/  SHF.L.U32 R7, R0, R11, RZ ;  /* 0x0000000b00077219 */ /* 0x000fe200000006ff */
[----:B------:R1:W-:Y:S04]  /*33d0*/  STS [UR6+0x150], R9 ;  /* 0x00015009ff007988 */ /* 0x0003e80008000806 */
[----:B------:R1:W-:Y:S04]  /*33e0*/  STAS [R4.64], R11 ;  /* 0x0000000b04007dbd */ /* 0x0003e8000c0008ff */
[----:B------:R1:W-:Y:S04]  /*33f0*/  ATOMS.OR RZ, [UR5+0x14], R8 ;  /* 0x00001408ffff798c */ /* 0x0003e8000b000005 */
[----:B------:R1:W-:Y:S04]  /*3400*/  ATOMS.OR RZ, [UR5+0x18], R7 ;  /* 0x00001807ffff798c */ /* 0x0003e8000b000005 */
[----:B------:R1:W-:Y:S02]  /*3410*/  ATOMS.XOR RZ, [UR5+0x10], R0 ;  /* 0x00001000ffff798c */ /* 0x0003e4000b800005 */
.L_x_59:
[----:B------:R-:W-:Y:S05]  /*3420*/  BSYNC B0 ;  /* 0x0000000000007941 */ /* 0x000fea0003800000 */
.L_x_58:
[----:B------:R-:W-:Y:S05]  /*3430*/  BRA.U UP1, `(.L_x_64) ;  /* 0x00000001016c7547 */ /* 0x000fea000b800000 */
[----:B------:R-:W-:-:S03]  /*3440*/  UMOV UR4, 0xffffffff ;  /* 0xffffffff00047882 */ /* 0x000fc60000000000 */
[----:B------:R-:W-:Y:S05]  /*3450*/  BRA.DIV UR4, `(.L_x_65) ;  /* 0x0000006e04f47947 */ /* 0x000fea000b800000 */
[----:B------:R-:W-:-:S13]  /*3460*/  ELECT P6, URZ, PT ;  /* 0x0000000000ff782f */ /* 0x000fda00038c0000 */
.L_x_163:
[----:B------:R-:W-:Y:S05]  /*3470*/  @!P6 BRA `(.L_x_64) ;  /* 0x00000000005ce947 */ /* 0x000fea0003800000 */
[----:B-1----:R-:W1:Y:S02]  /*3480*/  LDS R5, [UR5+0x10] ;  /* 0x00001005ff057984 */ /* 0x002e640008000800 */
[----:B-1----:R-:W-:-:S04]  /*3490*/  SHF.L.U32 R5, R5, 0x1f, RZ ;  /* 0x0000001f05057819 */ /* 0x002fc800000006ff */
[----:B------:R-:W1:Y:S02]  /*34a0*/  SYNCS.PHASECHK.TRANS64.TRYWAIT P0, [UR5+0x8], R5 ;  /* 0x00000805ff0075a7 */ /* 0x000e640008001105 */
[----:B-1----:R-:W-:Y:S05]  /*34b0*/  @P0 BRA `(.L_x_66) ;  /* 0x0000000000080947 */ /* 0x002fea0003800000 */
[----:B------:R-:W1:Y:S02]  /*34c0*/  SYNCS.PHASECHK.TRANS64.TRYWAIT P0, [UR5+0x8], R5 ;  /* 0x00000805ff0075a7 */ /* 0x000e640008001105 */
[----:B-1----:R-:W-:Y:S05]  /*34d0*/  @!P0 BRA `(.L_x_67) ;  /* 0x0000006c00f48947 */ /* 0x002fea0003800000 */
.L_x_66:
[----:B------:R-:W2:Y:S01]  /*34e0*/  LDS R7, [UR6+0x150] ;  /* 0x00015006ff077984 */ /* 0x000ea20008000800 */
[----:B-1----:R-:W-:Y:S02]  /*34f0*/  HFMA2 R0, -RZ, RZ, 0, 5.9604644775390625e-08 ;  /* 0x00000001ff007431 */ /* 0x002fe400000001ff */
[----:B------:R-:W-:Y:S01]  /*3500*/  IMAD.MOV.U32 R4, RZ, RZ, 0xffff ;  /* 0x0000ffffff047424 */ /* 0x000fe200078e00ff */
[----:B------:R-:W-:Y:S01]  /*3510*/  UPRMT UR4, UR46, 0x654, UR7 ;  /* 0x000006542e047896 */ /* 0x000fe20008000007 */
[----:B--2---:R-:W-:-:S03]  /*3520*/  IMAD.SHL.U32 R5, R7, 0x20, RZ ;  /* 0x0000002007057824 */ /* 0x004fc600078e00ff */
[-C--:B------:R-:W-:Y:S02]  /*3530*/  SHF.L.U32 R4, R4, R7.reuse, RZ ;  /* 0x0000000704047219 */ /* 0x080fe400000006ff */
[----:B------:R-:W-:Y:S01]  /*3540*/  SHF.L.U32 R7, R0, R7, RZ ;  /* 0x0000000700077219 */ /* 0x000fe200000006ff */
[----:B------:R2:W-:Y:S04]  /*3550*/  STS [UR6+0x150], R5 ;  /* 0x00015005ff007988 */ /* 0x0005e80008000806 */
[----:B------:R2:W-:Y:S04]  /*3560*/  ATOMS.OR RZ, [UR5+0x14], R4 ;  /* 0x00001404ffff798c */ /* 0x0005e8000b000005 */
[----:B------:R2:W-:Y:S01]  /*3570*/  ATOMS.OR RZ, [UR5+0x18], R7 ;  /* 0x00001807ffff798c */ /* 0x0005e2000b000005 */
[----:B------:R-:W-:Y:S03]  /*3580*/  SYNCS.ARRIVE.TRANS64.RED.A1T0 RZ, [UR4], RZ ;  /* 0x000000ffffff79a7 */ /* 0x000fe60008100404 */
[----:B------:R2:W-:Y:S01]  /*3590*/  ATOMS.XOR RZ, [UR5+0x10], R0 ;  /* 0x00001000ffff798c */ /* 0x0005e2000b800005 */
[----:B------:R-:W-:Y:S05]  /*35a0*/  BRA `(.L_x_64) ;  /* 0x0000000000107947 */ /* 0x000fea0003800000 */
.L_x_57:
[----:B------:R-:W-:Y:S02]  /*35b0*/  MOV R0, 0xffffffff ;  /* 0xffffffff00007802 */ /* 0x000fe40000000f00 */
[----:B------:R-:W-:-:S03]  /*35c0*/  MOV R4, 0x35f0 ;  /* 0x000035f000047802 */ /* 0x000fc60000000f00 */
[----:B------:R1:W-:Y:S04]  /*35d0*/  STS [UR6+0x150], R0 ;  /* 0x00015000ff007988 */ /* 0x0003e80008000806 */
[----:B-1---5:R-:W-:Y:S05]  /*35e0*/  CALL.REL.NOINC `($__internal_1_$__cuda_sm10x_tcgen05_guardrail_trap_phase_invalid_during_alloc) ;  /* 0x0000007400c47944 */ /* 0x022fea0003c00000 */
.L_x_64:
[----:B------:R-:W-:Y:S05]  /*35f0*/  WARPSYNC.ALL ;  /* 0x0000000000007948 */ /* 0x000fea0003800000 */
[----:B------:R-:W3:Y:S01]  /*3600*/  S2UR UR4, SR_CgaCtaId ;  /* 0x00000000000479c3 */ /* 0x000ee20000008800 */
[----:B------:R-:W-:Y:S01]  /*3610*/  UMOV UR26, 0x400 ;  /* 0x00000400001a7882 */ /* 0x000fe20000000000 */
[----:B------:R-:W-:-:S06]  /*3620*/  NOP ;  /* 0x0000000000007918 */ /* 0x000fcc0000000000 */
[----:B------:R-:W-:Y:S06]  /*3630*/  BAR.ARV 0x6, 0xa0 ;  /* 0x0182800000007b1d */ /* 0x000fec0000002000 */
[----:B------:R-:W4:Y:S01]  /*3640*/  LDCU UR6, c[0x0][0x38c] ;  /* 0x00007180ff0677ac */ /* 0x000f220008000800 */
[----:B------:R-:W-:Y:S01]  /*3650*/  LOP3.LUT R3, R3, 0xffff, RZ, 0xc0, !PT ;  /* 0x0000ffff03037812 */ /* 0x000fe200078ec0ff */
[----:B-1----:R-:W-:Y:S01]  /*3660*/  IMAD.MOV.U32 R9, RZ, RZ, 0x1 ;  /* 0x00000001ff097424 */ /* 0x002fe200078e00ff */
[----:B------:R-:W-:Y:S01]  /*3670*/  LOP3.LUT R2, R2, 0xffff, RZ, 0xc0, !PT ;  /* 0x0000ffff02027812 */ /* 0x000fe200078ec0ff */
[----:B------:R-:W-:Y:S01]  /*3680*/  IMAD.MOV.U32 R8, RZ, RZ, RZ ;  /* 0x000000ffff087224 */ /* 0x000fe200078e00ff */
[----:B------:R-:W-:Y:S01]  /*3690*/  R2UR UR28, R3 ;  /* 0x00000000031c72ca */ /* 0x000fe200000e0000 */
[----:B------:R-:W-:Y:S01]  /*36a0*/  UMOV UR32, URZ ;  /* 0x000000ff00207c82 */ /* 0x000fe20008000000 */
[----:B------:R-:W-:-:S02]  /*36b0*/  R2UR UR42, R2 ;  /* 0x00000000022a72ca */ /* 0x000fc400000e0000 */
[----:B------:R-:W-:Y:S01]  /*36c0*/  CS2R R2, SRZ ;  /* 0x0000000000027805 */ /* 0x000fe2000001ff00 */
[----:B------:R-:W-:Y:S01]  /*36d0*/  UMOV UR23, URZ ;  /* 0x000000ff00177c82 */ /* 0x000fe20008000000 */
[----:B---3--:R-:W-:Y:S01]  /*36e0*/  ULEA UR26, UR4, UR26, 0x18 ;  /* 0x0000001a041a7291 */ /* 0x008fe2000f8ec0ff */
[----:B------:R-:W-:Y:S01]  /*36f0*/  UMOV UR22, URZ ;  /* 0x000000ff00167c82 */ /* 0x000fe20008000000 */
[----:B------:R-:W-:Y:S02]  /*3700*/  UISETP.NE.AND UP3, UPT, UR47, URZ, UPT ;  /* 0x000000ff2f00728c */ /* 0x000fe4000bf65270 */
[----:B------:R-:W-:Y:S02]  /*3710*/  UIADD3 UR5, UPT, UPT, UR26, 0x6300, URZ ;  /* 0x000063001a057890 */ /* 0x000fe4000fffe0ff */
[----:B------:R-:W-:-:S03]  /*3720*/  UIADD3 UR4, UPT, UPT, UR26, 0x10300, URZ ;  /* 0x000103001a047890 */ /* 0x000fc6000fffe0ff */
[----:B--2---:R-:W1:Y:S01]  /*3730*/  LDS R0, [UR26+0x150] ;  /* 0x0001501aff007984 */ /* 0x004e620008000800 */
[----:B----4-:R-:W-:Y:S02]  /*3740*/  UIADD3 UR6, UPT, UPT, UR6, 0x7f, URZ ;  /* 0x0000007f06067890 */ /* 0x010fe4000fffe0ff */
[----:B------:R-:W-:Y:S02]  /*3750*/  USHF.R.U32.HI UR5, URZ, 0x4, UR5 ;  /* 0x00000004ff057899 */ /* 0x000fe40008011605 */
[----:B------:R-:W-:Y:S02]  /*3760*/  USHF.R.S32.HI UR33, URZ, 0x1f, UR6 ;  /* 0x0000001fff217899 */ /* 0x000fe40008011406 */
[----:B------:R-:W-:Y:S02]  /*3770*/  USHF.R.U32.HI UR4, URZ, 0x4, UR4 ;  /* 0x00000004ff047899 */ /* 0x000fe40008011604 */
[----:B------:R-:W-:Y:S02]  /*3780*/  ULEA.HI UR33, UR33, UR6, URZ, 0x7 ;  /* 0x0000000621217291 */ /* 0x000fe4000f8f38ff */
[----:B------:R-:W-:-:S02]  /*3790*/  ULOP3.LUT UR5, UR5, 0x3fff, URZ, 0xc0, !UPT ;  /* 0x00003fff05057892 */ /* 0x000fc4000f8ec0ff */
[----:B------:R-:W-:Y:S02]  /*37a0*/  USHF.R.S32.HI UR33, URZ, 0x7, UR33 ;  /* 0x00000007ff217899 */ /* 0x000fe40008011421 */
[----:B------:R-:W-:Y:S02]  /*37b0*/  ULOP3.LUT UR30, UR4, 0x3fff, URZ, 0xc0, !UPT ;  /* 0x00003fff041e7892 */ /* 0x000fe4000f8ec0ff */
[----:B------:R-:W-:Y:S01]  /*37c0*/  UISETP.LT.AND UP0, UPT, UR33, 0x1, UPT ;  /* 0x000000012100788c */ /* 0x000fe2000bf01270 */
[----:B------:R-:W-:Y:S01]  /*37d0*/  UMOV UR40, 0x0 ;  /* 0x0000000000287882 */ /* 0x000fe20000000000 */
[----:B------:R-:W-:Y:S01]  /*37e0*/  UMOV UR41, 0x8400010 ;  /* 0x0840001000297882 */ /* 0x000fe20000000000 */
[----:B------:R-:W-:Y:S02]  /*37f0*/  ULOP3.LUT UR29, UR5, 0x10000, URZ, 0xfc, !UPT ;  /* 0x00010000051d7892 */ /* 0x000fe4000f8efcff */
[----:B------:R-:W-:Y:S02]  /*3800*/  ULOP3.LUT UR30, UR30, 0x10000, URZ, 0xfc, !UPT ;  /* 0x000100001e1e7892 */ /* 0x000fe4000f8efcff */
[----:B------:R-:W-:Y:S01]  /*3810*/  USEL UR43, UR33, 0x1, !UP0 ;  /* 0x00000001212b7887 */ /* 0x000fe2000c000000 */
[----:B------:R-:W-:Y:S01]  /*3820*/  UMOV UR38, 0x0 ;  /* 0x0000000000267882 */ /* 0x000fe20000000000 */
[----:B------:R-:W-:Y:S01]  /*3830*/  UMOV UR39, 0x8400010 ;  /* 0x0840001000277882 */ /* 0x000fe20000000000 */
[----:B------:R-:W-:Y:S01]  /*3840*/  UMOV UR36, 0x0 ;  /* 0x0000000000247882 */ /* 0x000fe20000000000 */
[----:B------:R-:W-:Y:S01]  /*3850*/  UMOV UR37, 0x8400010 ;  /* 0x0840001000257882 */ /* 0x000fe20000000000 */
[----:B------:R-:W-:Y:S01]  /*3860*/  UMOV UR34, 0x0 ;  /* 0x0000000000227882 */ /* 0x000fe20000000000 */
[----:B------:R-:W-:Y:S01]  /*3870*/  UMOV UR35, 0x8400010 ;  /* 0x0840001000237882 */ /* 0x000fe20000000000 */
[----:B-1----:R-:W-:-:S15]  /*3880*/  R2UR UR44, R0 ;  /* 0x00000000002c72ca */ /* 0x002fde00000e0000 */
.L_x_75:
[C---:B------:R-:W-:Y:S02]  /*3890*/  LEA R0, R8.reuse, UR26, 0x3 ;  /* 0x0000001a08007c11 */ /* 0x040fe4000f8e18ff */
[----:B------:R-:W-:Y:S02]  /*38a0*/  SHF.L.U32 R5, R3, 0x1f, RZ ;  /* 0x0000001f03057819 */ /* 0x000fe400000006ff */
[----:B------:R-:W-:Y:S02]  /*38b0*/  LEA R4, R8, UR26, 0x4 ;  /* 0x0000001a08047c11 */ /* 0x000fe4000f8e20ff */
[----:B------:R-:W1:Y:S02]  /*38c0*/  SYNCS.PHASECHK.TRANS64.TRYWAIT P0, [R0+URZ+0xa0], R5 ;  /* 0x0000a005000075a7 */ /* 0x000e6400080011ff */
[----:B-1-3--:R-:W-:Y:S05]  /*38d0*/  @!P0 BRA `(.L_x_68) ;  /* 0x0000006c000c8947 */ /* 0x00afea0003800000 */
.L_x_164:
[----:B-1----:R-:W1:Y:S01]  /*38e0*/  LDS.128 R4, [R4+0x130] ;  /* 0x0001300004047984 */ /* 0x002e620000000c00 */
[----:B------:R-:W-:Y:S02]  /*38f0*/  VIADD R0, R0, 0xb0 ;  /* 0x000000b000007836 */ /* 0x000fe40000000000 */
[----:B------:R-:W-:Y:S01]  /*3900*/  VIADD R8, R8, 0x1 ;  /* 0x0000000108087836 */ /* 0x000fe20000000000 */
[----:B------:R-:W-:Y:S01]  /*3910*/  @!PT LDS RZ, [RZ] ;  /* 0x00000000fffff984 */ /* 0x000fe20000000800 */
[----:B------:R-:W-:Y:S01]  /*3920*/  @!PT LDS RZ, [RZ] ;  /* 0x00000000fffff984 */ /* 0x000fe20000000800 */
[----:B------:R-:W-:Y:S01]  /*3930*/  @!PT LDS RZ, [RZ] ;  /* 0x00000000fffff984 */ /* 0x000fe20000000800 */
[----:B------:R-:W-:Y:S01]  /*3940*/  @!PT LDS RZ, [RZ] ;  /* 0x00000000fffff984 */ /* 0x000fe20000000800 */
[----:B------:R2:W-:Y:S06]  /*3950*/  MEMBAR.ALL.CTA ;  /* 0x0000000000007992 */ /* 0x0005ec0000008000 */
[----:B--2---:R-:W2:Y:S01]  /*3960*/  FENCE.VIEW.ASYNC.S ;  /* 0x00000000000073c6 */ /* 0x004ea20000000000 */
[----:B------:R-:W-:-:S04]  /*3970*/  PRMT R0, RZ, 0x654, R0 ;  /* 0x00000654ff007816 */ /* 0x000fc80000000000 */
[----:B--2---:R2:W-:Y:S01]  /*3980*/  SYNCS.ARRIVE.TRANS64.RED.A1T0 RZ, [R0+URZ], RZ ;  /* 0x000000ff00ff79a7 */ /* 0x0045e200081004ff */
[----:B-1----:R-:W-:Y:S01]  /*3990*/  LOP3.LUT P1, RZ, R6, 0x1, RZ, 0xc0, !PT ;  /* 0x0000000106ff7812 */ /* 0x002fe2000782c0ff */
[----:B--2---:R-:W-:-:S12]  /*39a0*/  BRA.U UP3, `(.L_x_69) ;  /* 0x0000000503087547 */ /* 0x004fd8000b800000 */
[----:B------:R-:W1:Y:S01]  /*39b0*/  LDCU UR4, c[0x0][0x38c] ;  /* 0x00007180ff0477ac */ /* 0x000e620008000800 */
[----:B------:R-:W-:Y:S02]  /*39c0*/  PLOP3.LUT P2, PT, PT, PT, PT, 0x80, 0x8 ;  /* 0x000000000008781c */ /* 0x000fe40003f4f070 */
[----:B------:R-:W-:Y:S01]  /*39d0*/  SHF.L.U32 R5, R9, 0x1f, RZ ;  /* 0x0000001f09057819 */ /* 0x000fe200000006ff */
[----:B------:R-:W-:Y:S02]  /*39e0*/  ULEA UR31, UR32, UR26, 0x3 ;  /* 0x0000001a201f7291 */ /* 0x000fe4000f8e18ff */
[----:B------:R-:W-:Y:S02]  /*39f0*/  ULEA UR11, UR32, UR44, 0x7 ;  /* 0x0000002c200b7291 */ /* 0x000fe4000f8e38ff */
[----:B-1----:R-:W-:-:S06]  /*3a00*/  UISETP.GE.AND UP0, UPT, UR4, 0x1, UPT ;  /* 0x000000010400788c */ /* 0x002fcc000bf06270 */
[----:B------:R-:W-:-:S05]  /*3a10*/  PLOP3.LUT P0, PT, PT, PT, UP0, 0x80, 0x8 ;  /* 0x000000000008781c */ /* 0x000fca0003f0f008 */
[----:B------:R-:W-:-:S08]  /*3a20*/  @UP0 ULEA UR4, UR23, UR26, 0x3 ;  /* 0x0000001a17040291 */ /* 0x000fd0000f8e18ff */
[----:B------:R-:W-:-:S04]  /*3a30*/  @P0 SHF.L.U32 R0, R2, 0x1f, RZ ;  /* 0x0000001f02000819 */ /* 0x000fc800000006ff */
[----:B------:R1:W2:Y:S01]  /*3a40*/  @P0 SYNCS.PHASECHK.TRANS64.TRYWAIT P2, [UR4], R0 ;  /* 0x00000000ff0005a7 */ /* 0x0002a20008041104 */
[----:B------:R-:W3:Y:S02]  /*3a50*/  SYNCS.PHASECHK.TRANS64.TRYWAIT P0, [UR31+0xe0], R5 ;  /* 0x0000e005ff0075a7 */ /* 0x000ee4000800111f */
[----:B-123--:R-:W-:Y:S05]  /*3a60*/  @!P0 BRA `(.L_x_70) ;  /* 0x0000006800bc8947 */ /* 0x00efea0003800000 */
.L_x_166:
[----:B------:R-:W-:Y:S01]  /*3a70*/  UMOV UR27, UR22 ;  /* 0x00000016001b7c82 */ /* 0x000fe20008000000 */
[----:B------:R-:W-:Y:S05]  /*3a80*/  BRA.U !UP0, `(.L_x_71) ;  /* 0x0000000108c07547 */ /* 0x000fea000b800000 */
[----:B------:R-:W-:Y:S02]  /*3a90*/  UIADD3 UR27, UPT, UPT, UR43, UR22, URZ ;  /* 0x000000162b1b7290 */ /* 0x000fe4000fffe0ff */
[----:B------:R-:W-:Y:S01]  /*3aa0*/  UPLOP3.LUT UP2, UPT, UPT, UPT, UPT, 0x40, 0x4 ;  /* 0x000000000004789c */ /* 0x000fe20003f4e870 */
[----:B------:R-:W-:Y:S01]  /*3ab0*/  UMOV UR24, UR33 ;  /* 0x0000002100187c82 */ /* 0x000fe20008000000 */
[----:B------:R-:W-:-:S09]  /*3ac0*/  UMOV UR10, UR23 ;  /* 0x00000017000a7c82 */ /* 0x000fd20008000000 */
.L_x_74:
[----:B--2---:R-:W-:Y:S01]  /*3ad0*/  ULEA UR5, UR10, UR26, 0x3 ;  /* 0x0000001a0a057291 */ /* 0x004fe2000f8e18ff */
[----:B---3--:R-:W-:Y:S11]  /*3ae0*/  @P2 BRA `(.L_x_72) ;  /* 0x00000000000c2947 */ /* 0x008ff60003800000 */
[----:B-1----:R-:W-:Y:S04]  /*3af0*/  SHF.L.U32 R5, R2, 0x1f, RZ ;  /* 0x0000001f02057819 */ /* 0x002fe800000006ff */
[----:B------:R-:W1:Y:S02]  /*3b00*/  SYNCS.PHASECHK.TRANS64.TRYWAIT P0, [UR5], R5 ;  /* 0x00000005ff0075a7 */ /* 0x000e640008001105 */
[----:B-1----:R-:W-:Y:S05]  /*3b10*/  @!P0 BRA `(.L_x_73) ;  /* 0x0000006800a88947 */ /* 0x002fea0003800000 */
.L_x_72:
[----:B------:R-:W-:Y:S01]  /*3b20*/  UISETP.NE.AND UP0, UPT, UR24, 0x1, UPT ;  /* 0x000000011800788c */ /* 0x000fe2000bf05270 */
[----:B------:R-:W-:Y:S01]  /*3b30*/  PLOP3.LUT P2, PT, PT, PT, PT, 0x80, 0x8 ;  /* 0x000000000008781c */ /* 0x000fe20003f4f070 */
[----:B------:R-:W-:Y:S02]  /*3b40*/  UIADD3 UR4, UPT, UPT, UR10, 0x1, URZ ;  /* 0x000000010a047890 */ /* 0x000fe4000fffe0ff */
[----:B------:R-:W-:Y:S02]  /*3b50*/  UIADD3 UR25, UPT, UPT, UR5, 0x28, URZ ;  /* 0x0000002805197890 */ /* 0x000fe4000fffe0ff */
[----:B------:R-:W-:Y:S01]  /*3b60*/  UISETP.NE.AND UP1, UPT, UR4, 0x5, UPT ;  /* 0x000000050400788c */ /* 0x000fe2000bf25270 */
[----:B------:R-:W-:Y:S01]  /*3b70*/  PLOP3.LUT P0, PT, PT, PT, UP0, 0x80, 0x8 ;  /* 0x000000000008781c */ /* 0x000fe20003f0f008 */
[----:B------:R-:W-:Y:S02]  /*3b80*/  UIADD3 UR22, UPT, UPT, UR22, 0x1, URZ ;  /* 0x0000000116167890 */ /* 0x000fe4000fffe0ff */
[----:B------:R-:W-:Y:S02]  /*3b90*/  USEL UR6, URZ, 0x1, UP1 ;  /* 0x00000001ff067887 */ /* 0x000fe40008800000 */
[----:B------:R-:W-:Y:S02]  /*3ba0*/  USEL UR23, UR4, URZ, UP1 ;  /* 0x000000ff04177287 */ /* 0x000fe40008800000 */
[----:B------:R-:W-:Y:S02]  /*3bb0*/  UIADD3 UR24, UPT, UPT, UR24, -0x1, URZ ;  /* 0xffffffff18187890 */ /* 0x000fe4000fffe0ff */
[----:B------:R-:W-:Y:S01]  /*3bc0*/  @UP0 ULEA UR4, UR23, UR26, 0x3 ;  /* 0x0000001a17040291 */ /* 0x000fe2000f8e18ff */
[----:B------:R-:W-:Y:S01]  /*3bd0*/  LOP3.LUT R2, R2, UR6, RZ, 0x3c, !PT ;  /* 0x0000000602027c12 */ /* 0x000fe2000f8e3cff */
[----:B------:R-:W-:Y:S02]  /*3be0*/  ULEA UR6, UR10, UR30, 0xa ;  /* 0x0000001e0a067291 */ /* 0x000fe4000f8e50ff */
[----:B------:R-:W-:Y:S01]  /*3bf0*/  UISETP.NE.AND UP0, UPT, UR22, UR27, UPT ;  /* 0x0000001b1600728c */ /* 0x000fe2000bf05270 */
[----:B-1----:R-:W-:Y:S01]  /*3c00*/  @P0 SHF.L.U32 R0, R2, 0x1f, RZ ;  /* 0x0000001f02000819 */ /* 0x002fe200000006ff */
[----:B------:R-:W-:Y:S02]  /*3c10*/  UIADD3 UR20, UPT, UPT, UR6, 0x2, URZ ;  /* 0x0000000206147890 */ /* 0x000fe4000fffe0ff */
[----:B------:R-:W-:Y:S01]  /*3c20*/  UIADD3 UR16, UPT, UPT, UR6, 0x4, URZ ;  /* 0x0000000406107890 */ /* 0x000fe2000fffe0ff */
[----:B------:R2:W3:Y:S01]  /*3c30*/  @P0 SYNCS.PHASECHK.TRANS64.TRYWAIT P2, [UR4], R0 ;  /* 0x00000000ff0005a7 */ /* 0x0004e20008041104 */
[----:B------:R-:W-:Y:S02]  /*3c40*/  ULEA UR4, UR10, UR29, 0x9 ;  /* 0x0000001d0a047291 */ /* 0x000fe4000f8e48ff */
[----:B------:R-:W-:Y:S02]  /*3c50*/  UIADD3 UR12, UPT, UPT, UR6, 0x6, URZ ;  /* 0x00000006060c7890 */ /* 0x000fe4000fffe0ff */
[----:B------:R-:W-:Y:S02]  /*3c60*/  UIADD3 UR18, UPT, UPT, UR4, 0x2, URZ ;  /* 0x0000000204127890 */ /* 0x000fe4000fffe0ff */
[----:B------:R-:W-:Y:S02]  /*3c70*/  UIADD3 UR14, UPT, UPT, UR4, 0x4, URZ ;  /* 0x00000004040e7890 */ /* 0x000fe4000fffe0ff */
[----:B------:R-:W-:Y:S01]  /*3c80*/  UIADD3 UR8, UPT, UPT, UR4, 0x6, URZ ;  /* 0x0000000604087890 */ /* 0x000fe2000fffe0ff */
[----:B------:R-:W-:Y:S01]  /*3c90*/  UMOV UR7, 0x40004040 ;  /* 0x4000404000077882 */ /* 0x000fe20000000000 */
[----:B------:R-:W-:Y:S01]  /*3ca0*/  UMOV UR5, 0x40004040 ;  /* 0x4000404000057882 */ /* 0x000fe20000000000 */
[----:B------:R-:W-:Y:S01]  /*3cb0*/  UMOV UR21, 0x40004040 ;  /* 0x4000404000157882 */ /* 0x000fe20000000000 */
[----:B------:R2:W-:Y:S01]  /*3cc0*/  UTCQMMA.2CTA gdesc[UR4], gdesc[UR6], tmem[UR11], tmem[UR40], idesc[UR41], UP2 ;  /* 0x00ff2806040075ea */ /* 0x0005e2000920030b */
[----:B------:R-:W-:Y:S01]  /*3cd0*/  UPLOP3.LUT UP2, UPT, UPT, UPT, UPT, 0x80, 0x8 ;  /* 0x000000000008789c */ /* 0x000fe20003f4f070 */
[----:B------:R-:W-:Y:S01]  /*3ce0*/  UMOV UR19, 0x40004040 ;  /* 0x4000404000137882 */ /* 0x000fe20000000000 */
[----:B------:R-:W-:Y:S01]  /*3cf0*/  UMOV UR17, 0x40004040 ;  /* 0x4000404000117882 */ /* 0x000fe20000000000 */
[----:B------:R2:W-:Y:S01]  /*3d00*/  UTCQMMA.2CTA gdesc[UR18], gdesc[UR20], tmem[UR11], tmem[UR38], idesc[UR39], UPT ;  /* 0x00ff2614120075ea */ /* 0x0005e2000ba0030b */
[----:B------:R-:W-:Y:S01]  /*3d10*/  UMOV UR15, 0x40004040 ;  /* 0x40004040000f7882 */ /* 0x000fe20000000000 */
[----:B------:R-:W-:Y:S01]  /*3d20*/  UMOV UR13, 0x40004040 ;  /* 0x40004040000d7882 */ /* 0x000fe20000000000 */
[----:B------:R-:W-:Y:S01]  /*3d30*/  UMOV UR9, 0x40004040 ;  /* 0x4000404000097882 */ /* 0x000fe20000000000 */
[----:B------:R2:W-:Y:S01]  /*3d40*/  UTCQMMA.2CTA gdesc[UR14], gdesc[UR16], tmem[UR11], tmem[UR36], idesc[UR37], UPT ;  /* 0x00ff24100e0075ea */ /* 0x0005e2000ba0030b */
[----:B------:R2:W-:Y:S01]  /*3d50*/  UTCQMMA.2CTA gdesc[UR8], gdesc[UR12], tmem[UR11], tmem[UR34], idesc[UR35], UPT ;  /* 0x00ff220c080075ea */ /* 0x0005e2000ba0030b */
[----:B------:R2:W-:Y:S01]  /*3d60*/  UTCBAR.2CTA.MULTICAST [UR25], URZ, UR28 ;  /* 0x000000ff190073e9 */ /* 0x0005e2000820081c */
[----:B------:R-:W-:Y:S01]  /*3d70*/  UMOV UR10, UR23 ;  /* 0x00000017000a7c82 */ /* 0x000fe20008000000 */
[----:B------:R-:W-:Y:S05]  /*3d80*/  BRA.U UP0, `(.L_x_74) ;  /* 0xfffffffd00507547 */ /* 0x000fea000b83ffff */
.L_x_71:
[----:B--2---:R-:W-:Y:S01]  /*3d90*/  UIADD3 UR4, UPT, UPT, UR31, 0xc0, URZ ;  /* 0x000000c01f047890 */ /* 0x004fe2000fffe0ff */
[----:B------:R-:W-:-:S08]  /*3da0*/  UMOV UR22, UR27 ;  /* 0x0000001b00167c82 */ /* 0x000fd00008000000 */
[----:B------:R2:W-:Y:S01]  /*3db0*/  UTCBAR.2CTA.MULTICAST [UR4], URZ, UR42 ;  /* 0x000000ff040073e9 */ /* 0x0005e2000820082a */
[----:B------:R-:W-:Y:S02]  /*3dc0*/  NOP ;  /* 0x0000000000007918 */ /* 0x000fe40000000000 */
.L_x_69:
[----:B--2---:R-:W-:Y:S01]  /*3dd0*/  UIADD3 UR4, UPT, UPT, UR32, 0x1, URZ ;  /* 0x0000000120047890 */ /* 0x004fe2000fffe0ff */
[----:B------:R-:W-:-:S03]  /*3de0*/  ISETP.NE.AND P0, PT, R8, 0x2, PT ;  /* 0x000000020800780c */ /* 0x000fc60003f05270 */
[----:B------:R-:W-:Y:S01]  /*3df0*/  UISETP.NE.AND UP0, UPT, UR4, 0x4, UPT ;  /* 0x000000040400788c */ /* 0x000fe2000bf05270 */
[----:B-1----:R-:W-:Y:S02]  /*3e00*/  SEL R0, RZ, 0x1, P0 ;  /* 0x00000001ff007807 */ /* 0x002fe40000000000 */
[----:B------:R-:W-:Y:S01]  /*3e10*/  SEL R8, R8, RZ, P0 ;  /* 0x000000ff08087207 */ /* 0x000fe20000000000 */
[----:B------:R-:W-:Y:S01]  /*3e20*/  USEL UR5, URZ, 0x1, UP0 ;  /* 0x00000001ff057887 */ /* 0x000fe20008000000 */
[----:B------:R-:W-:Y:S01]  /*3e30*/  LOP3.LUT R3, R3, R0, RZ, 0x3c, !PT ;  /* 0x0000000003037212 */ /* 0x000fe200078e3cff */
[----:B------:R-:W-:-:S04]  /*3e40*/  USEL UR32, UR4, URZ, UP0 ;  /* 0x000000ff04207287 */ /* 0x000fc80008000000 */
[----:B------:R-:W-:Y:S01]  /*3e50*/  LOP3.LUT R9, R9, UR5, RZ, 0x3c, !PT ;  /* 0x0000000509097c12 */ /* 0x000fe2000f8e3cff */
[----:B------:R-:W-:Y:S07]  /*3e60*/  @P1 BRA `(.L_x_75) ;  /* 0xfffffff800881947 */ /* 0x000fee000383ffff */
[----:B------:R-:W1:Y:S01]  /*3e70*/  S2UR UR8, SR_CgaCtaId ;  /* 0x00000000000879c3 */ /* 0x000e620000008800 */
[----:B------:R-:W-:Y:S01]  /*3e80*/  ELECT P0, URZ, PT ;  /* 0x0000000000ff782f */ /* 0x000fe20003800000 */
[----:B------:R-:W-:Y:S01]  /*3e90*/  HFMA2 R0, -RZ, RZ, 0, 5.9604644775390625e-08 ;  /* 0x00000001ff007431 */ /* 0x000fe200000001ff */
[----:B------:R-:W-:-:S05]  /*3ea0*/  UMOV UR4, 0x40 ;  /* 0x0000004000047882 */ /* 0x000fca0000000000 */
[----:B------:R-:W-:Y:S01]  /*3eb0*/  UVIRTCOUNT.DEALLOC.SMPOOL 0x80 ;  /* 0x000000800000784c */ /* 0x000fe20000000000 */
[----:B------:R-:W-:Y:S02]  /*3ec0*/  UISETP.NE.AND UP1, UPT, UR47, URZ, UPT ;  /* 0x000000ff2f00728c */ /* 0x000fe4000bf25270 */
[----:B-1----:R-:W-:-:S09]  /*3ed0*/  ULEA UR8, UR8, UR4, 0x18 ;  /* 0x0000000408087291 */ /* 0x002fd2000f8ec0ff */
[----:B------:R1:W-:Y:S01]  /*3ee0*/  @P0 STS.U8 [UR8+0x1c], R0 ;  /* 0x00001c00ff000988 */ /* 0x0003e20008000008 */
[----:B------:R-:W-:Y:S05]  /*3ef0*/  BRA.U UP1, `(.L_x_76) ;  /* 0x0000000101a07547 */ /* 0x000fea000b800000 */
[----:B------:R-:W-:Y:S01]  /*3f00*/  UIADD3 UR7, UPT, UPT, UR26, 0xe0, URZ ;  /* 0x000000e01a077890 */ /* 0x000fe2000fffe0ff */
[----:B------:R-:W-:-:S03]  /*3f10*/  SHF.L.U32 R3, R9, 0x1f, RZ ;  /* 0x0000001f09037819 */ /* 0x000fc600000006ff */
[----:B------:R-:W-:-:S09]  /*3f20*/  ULEA UR4, UR32, UR7, 0x3 ;  /* 0x0000000720047291 */ /* 0x000fd2000f8e18ff */
[----:B------:R-:W2:Y:S02]  /*3f30*/  SYNCS.PHASECHK.TRANS64.TRYWAIT P0, [UR4], R3 ;  /* 0x00000003ff0075a7 */ /* 0x000ea40008001104 */
[----:B--2---:R-:W-:Y:S05]  /*3f40*/  @!P0 BRA `(.L_x_77) ;  /* 0x0000006400b48947 */ /* 0x004fea0003800000 */
.L_x_169:
        /* <DEDUP_REMOVED lines=9> */
.L_x_171:
        /* <DEDUP_REMOVED lines=9> */
.L_x_173:
[----:B------:R-:W-:-:S04]  /*4070*/  UIADD3 UR4, UPT, UPT, UR4, 0x1, URZ ;  /* 0x0000000104047890 */ /* 0x000fc8000fffe0ff */
[----:B------:R-:W-:-:S04]  /*4080*/  UISETP.NE.AND UP0, UPT, UR4, 0x4, UPT ;  /* 0x000000040400788c */ /* 0x000fc8000bf05270 */
[----:B------:R-:W-:Y:S02]  /*4090*/  USEL UR5, URZ, 0x1, UP0 ;  /* 0x00000001ff057887 */ /* 0x000fe40008000000 */
[----:B------:R-:W-:-:S04]  /*40a0*/  USEL UR4, UR4, URZ, UP0 ;  /* 0x000000ff04047287 */ /* 0x000fc80008000000 */
[----:B------:R-:W-:Y:S01]  /*40b0*/  ULEA UR4, UR4, UR7, 0x3 ;  /* 0x0000000704047291 */ /* 0x000fe2000f8e18ff */
[----:B-1----:R-:W-:-:S04]  /*40c0*/  LOP3.LUT R3, R2, UR5, RZ, 0x3c, !PT ;  /* 0x0000000502037c12 */ /* 0x002fc8000f8e3cff */
[----:B------:R-:W-:Y:S01]  /*40d0*/  SHF.L.U32 R3, R3, 0x1f, RZ ;  /* 0x0000001f03037819 */ /* 0x000fe200000006ff */
[----:B------:R-:W-:-:S04]  /*40e0*/  IMAD.U32 R0, RZ, RZ, UR4 ;  /* 0x00000004ff007e24 */ /* 0x000fc8000f8e00ff */
[----:B------:R1:W2:Y:S03]  /*40f0*/  SYNCS.PHASECHK.TRANS64.TRYWAIT P0, [R0+URZ], R3 ;  /* 0x00000003000075a7 */ /* 0x0002a600080011ff */
[----:B--2---:R-:W-:Y:S05]  /*4100*/  @!P0 NANOSLEEP.SYNCS 0x989680 ;  /* 0x009896800000895d */ /* 0x004fea0003900000 */
[----:B------:R-:W2:Y:S02]  /*4110*/  @!P0 SYNCS.PHASECHK.TRANS64 P0, [R0+URZ], R3 ;  /* 0x00000003000085a7 */ /* 0x000ea400080010ff */
[----:B--2---:R-:W-:Y:S05]  /*4120*/  @P0 BRA `(.L_x_80) ;  /* 0x0000000000200947 */ /* 0x004fea0003800000 */
.L_x_81:
[----:B--2---:R2:W4:Y:S02]  /*4130*/  SYNCS.PHASECHK.TRANS64.TRYWAIT P0, [R0+URZ], R3 ;  /* 0x00000003000075a7 */ /* 0x00452400080011ff */
[----:B----4-:R-:W-:Y:S05]  /*4140*/  @!P0 NANOSLEEP.SYNCS 0x989680 ;  /* 0x009896800000895d */ /* 0x010fea0003900000 */
[----:B------:R-:W4:Y:S02]  /*4150*/  @!P0 SYNCS.PHASECHK.TRANS64 P0, [R0+URZ], R3 ;  /* 0x00000003000085a7 */ /* 0x000f2400080010ff */
[----:B----4-:R-:W-:Y:S05]  /*4160*/  @!P0 BRA `(.L_x_81) ;  /* 0xfffffffc00f08947 */ /* 0x010fea000383ffff */
[----:B------:R-:W-:Y:S05]  /*4170*/  BRA `(.L_x_80) ;  /* 0x00000000000c7947 */ /* 0x000fea0003800000 */
.L_x_76:
[----:B------:R-:W-:-:S04]  /*4180*/  UIADD3 UR4, UPT, UPT, UR26, 0x120, URZ ;  /* 0x000001201a047890 */ /* 0x000fc8000fffe0ff */
[----:B------:R-:W-:-:S09]  /*4190*/  UPRMT UR4, UR46, 0x654, UR4 ;  /* 0x000006542e047896 */ /* 0x000fd20008000004 */
[----:B------:R-:W-:Y:S03]  /*41a0*/  SYNCS.ARRIVE.TRANS64.RED.A1T0 RZ, [UR4], RZ ;  /* 0x000000ffffff79a7 */ /* 0x000fe60008100404 */
.L_x_80:
[----:B-12---:R-:W-:Y:S01]  /*41b0*/  SHF.L.U32 R3, RZ, 0x1f, RZ ;  /* 0x0000001fff037819 */ /* 0x006fe200000006ff */
[----:B------:R-:W-:Y:S01]  /*41c0*/  UIADD3 UR4, UPT, UPT, UR26, 0x120, URZ ;  /* 0x000001201a047890 */ /* 0x000fe2000fffe0ff */
[----:B------:R-:W-:Y:S02]  /*41d0*/  PLOP3.LUT P0, PT, PT, PT, UP1, 0x80, 0x8 ;  /* 0x000000000008781c */ /* 0x000fe40003f0f018 */
[----:B------:R-:W1:Y:S02]  /*41e0*/  SYNCS.PHASECHK.TRANS64.TRYWAIT P1, [UR26+0x120], R3 ;  /* 0x00012003ff0075a7 */ /* 0x000e64000802111a */
[----:B-1----:R-:W-:Y:S09]  /*41f0*/  @!P1 BRA `(.L_x_82) ;  /* 0x0000006400509947 */ /* 0x002ff20003800000 */
.L_x_175:
[----:B------:R-:W-:Y:S01]  /*4200*/  @!UP1 UPRMT UR4, UR46, 0x654, UR4 ;  /* 0x000006542e049896 */ /* 0x000fe20008000004 */
[----:B------:R-:W-:Y:S01]  /*4210*/  UMOV UR5, 0xffff ;  /* 0x0000ffff00057882 */ /* 0x000fe20000000000 */
[----:B------:R-:W-:-:S07]  /*4220*/  UMOV UR6, 0x1 ;  /* 0x0000000100067882 */ /* 0x000fce0000000000 */
[----:B------:R-:W-:Y:S01]  /*4230*/  @!P0 SYNCS.ARRIVE.TRANS64.RED.A1T0 RZ, [UR4], RZ ;  /* 0x000000ffffff89a7 */ /* 0x000fe20008100404 */
[----:B------:R-:W-:Y:S01]  /*4240*/  NOP ;  /* 0x0000000000007918 */ /* 0x000fe20000000000 */
[----:B-1----:R-:W1:Y:S01]  /*4250*/  LDS R0, [UR8+0x14] ;  /* 0x00001408ff007984 */ /* 0x002e620008000800 */
[----:B------:R-:W-:-:S04]  /*4260*/  ULOP3.LUT UR4, UR44, 0xffff, URZ, 0xc0, !UPT ;  /* 0x0000ffff2c047892 */ /* 0x000fc8000f8ec0ff */
[----:B------:R-:W-:-:S04]  /*4270*/  USHF.R.U32.HI UR4, URZ, 0x5, UR4 ;  /* 0x00000005ff047899 */ /* 0x000fc80008011604 */
[----:B------:R-:W-:Y:S02]  /*4280*/  USHF.L.U32 UR5, UR5, UR4, URZ ;  /* 0x0000000405057299 */ /* 0x000fe400080006ff */
[----:B------:R-:W-:-:S04]  /*4290*/  USHF.L.U32 UR4, UR6, UR4, URZ ;  /* 0x0000000406047299 */ /* 0x000fc800080006ff */
[----:B-1----:R-:W-:-:S04]  /*42a0*/  LOP3.LUT R0, R0, UR5, RZ, 0xc0, !PT ;  /* 0x0000000500007c12 */ /* 0x002fc8000f8ec0ff */
[----:B------:R-:W-:-:S13]  /*42b0*/  ISETP.NE.AND P0, PT, R0, UR5, PT ;  /* 0x0000000500007c0c */ /* 0x000fda000bf05270 */
[----:B------:R-:W-:Y:S05]  /*42c0*/  @P0 BRA `(.L_x_83) ;  /* 0x0000000000580947 */ /* 0x000fea0003800000 */
[----:B------:R-:W1:Y:S02]  /*42d0*/  LDS R0, [UR8+0x18] ;  /* 0x00001808ff007984 */ /* 0x000e640008000800 */
[----:B-1----:R-:W-:-:S04]  /*42e0*/  LOP3.LUT R0, R0, UR4, RZ, 0xc0, !PT ;  /* 0x0000000400007c12 */ /* 0x002fc8000f8ec0ff */
[----:B------:R-:W-:-:S13]  /*42f0*/  ISETP.NE.AND P0, PT, R0, UR4, PT ;  /* 0x0000000400007c0c */ /* 0x000fda000bf05270 */
[----:B------:R-:W-:Y:S05]  /*4300*/  @P0 BRA `(.L_x_84) ;  /* 0x00000000003c0947 */ /* 0x000fea0003800000 */
[----:B------:R-:W1:Y:S01]  /*4310*/  S2R R2, SR_LANEID ;  /* 0x0000000000027919 */ /* 0x000e620000000000 */
[----:B------:R-:W-:Y:S01]  /*4320*/  ULOP3.LUT UR5, URZ, UR5, URZ, 0x33, !UPT ;  /* 0x00000005ff057292 */ /* 0x000fe2000f8e33ff */
[----:B------:R-:W-:Y:S01]  /*4330*/  LOP3.LUT R4, RZ, UR4, RZ, 0x33, !PT ;  /* 0x00000004ff047c12 */ /* 0x000fe2000f8e33ff */
[----:B------:R-:W-:Y:S02]  /*4340*/  VOTEU.ANY UR4, UPT, PT ;  /* 0x0000000000047886 */ /* 0x000fe400038e0100 */
[----:B------:R-:W-:Y:S01]  /*4350*/  UFLO.U32 UR4, UR4 ;  /* 0x00000004000472bd */ /* 0x000fe200080e0000 */
[----:B------:R-:W2:Y:S01]  /*4360*/  REDUX UR6, R4 ;  /* 0x00000000040673c4 */ /* 0x000ea20000000000 */
[----:B------:R-:W-:-:S06]  /*4370*/  IMAD.U32 R0, RZ, RZ, UR5 ;  /* 0x00000005ff007e24 */ /* 0x000fcc000f8e00ff */
[----:B------:R4:W-:Y:S01]  /*4380*/  UTCATOMSWS.AND URZ, UR5 ;  /* 0x0000000500ff79e3 */ /* 0x0009e20008000000 */
[----:B------:R-:W3:Y:S01]  /*4390*/  REDUX UR7, R0 ;  /* 0x00000000000773c4 */ /* 0x000ee20000000000 */
[----:B-1----:R-:W-:Y:S01]  /*43a0*/  ISETP.EQ.U32.AND P0, PT, R2, UR4, PT ;  /* 0x0000000402007c0c */ /* 0x002fe2000bf02070 */
[----:B--2---:R-:W-:Y:S01]  /*43b0*/  IMAD.U32 R2, RZ, RZ, UR6 ;  /* 0x00000006ff027e24 */ /* 0x004fe2000f8e00ff */
[----:B---3--:R-:W-:-:S11]  /*43c0*/  MOV R3, UR7 ;  /* 0x0000000700037c02 */ /* 0x008fd60008000f00 */
[----:B------:R4:W-:Y:S04]  /*43d0*/  @P0 ATOMS.AND RZ, [UR8+0x14], R3 ;  /* 0x00001403ffff098c */ /* 0x0009e8000a800008 */
[----:B------:R4:W-:Y:S01]  /*43e0*/  @P0 ATOMS.AND RZ, [UR8+0x18], R2 ;  /* 0x00001802ffff098c */ /* 0x0009e2000a800008 */
[----:B------:R-:W-:Y:S05]  /*43f0*/  BRA `(.L_x_85) ;  /* 0x0000000000147947 */ /* 0x000fea0003800000 */
.L_x_84:
[----:B------:R-:W-:Y:S02]  /*4400*/  MOV R2, 0x4420 ;  /* 0x0000442000027802 */ /* 0x000fe40000000f00 */
[----:B---3-5:R-:W-:Y:S05]  /*4410*/  CALL.REL.NOINC `($__internal_0_$__cuda_sm10x_tcgen05_guardrail_trap_col_being_dealloced_not_returned_by_alloc) ;  /* 0x00000068002c7944 */ /* 0x028fea0003c00000 */
[----:B------:R-:W-:Y:S05]  /*4420*/  BRA `(.L_x_85) ;  /* 0x0000000000087947 */ /* 0x000fea0003800000 */
.L_x_83:
[----:B------:R-:W-:Y:S02]  /*4430*/  MOV R2, 0x4450 ;  /* 0x0000445000027802 */ /* 0x000fe40000000f00 */
[----:B---3-5:R-:W-:Y:S05]  /*4440*/  CALL.REL.NOINC `($__internal_2_$__cuda_sm10x_tcgen05_guardrail_trap_unallocated_columns_being_dealloced) ;  /* 0x0000006800387944 */ /* 0x028fea0003c00000 */
.L_x_85:
[----:B------:R-:W-:Y:S01]  /*4450*/  NOP ;  /* 0x0000000000007918 */ /* 0x000fe20000000000 */
[----:B----4-:R-:W-:Y:S05]  /*4460*/  EXIT ;  /* 0x000000000000794d */ /* 0x010fea0003800000 */
.L_x_56:
[----:B------:R-:W-:-:S09]  /*4470*/  UISETP.NE.OR UP0, UPT, UR13, 0x3, !UP3 ;  /* 0x000000030d00788c */ /* 0x000fd2000df05670 */
[----:B------:R-:W-:Y:S05]  /*4480*/  BRA.U UP0, `(.L_x_86) ;  /* 0x0000001100c07547 */ /* 0x000fea000b800000 */
[----:B------:R-:W1:Y:S01]  /*4490*/  LDCU UR31, c[0x0][0x370] ;  /* 0x00006e00ff1f77ac */ /* 0x000e620008000800 */
[----:B------:R-:W2:Y:S01]  /*44a0*/  LDC.64 R16, c[0x0][0x348] ;  /* 0x0000d200ff107b82 */ /* 0x000ea20000000a00 */
[----:B------:R-:W-:Y:S02]  /*44b0*/  HFMA2 R13, -RZ, RZ, 0, 0 ;  /* 0x00000000ff0d7431 */ /* 0x000fe400000001ff */
[----:B------:R-:W-:Y:S01]  /*44c0*/  IMAD.MOV.U32 R15, RZ, RZ, 0x1 ;  /* 0x00000001ff0f7424 */ /* 0x000fe200078e00ff */
[----:B------:R-:W1:Y:S01]  /*44d0*/  LDCU.128 UR48, c[0x0][0xb10] ;  /* 0x00016200ff3077ac */ /* 0x000e620008000c00 */
[----:B------:R-:W-:Y:S01]  /*44e0*/  IMAD.MOV.U32 R14, RZ, RZ, RZ ;  /* 0x000000ffff0e7224 */ /* 0x000fe200078e00ff */
[----:B------:R-:W-:Y:S01]  /*44f0*/  MOV R7, 0x1000 ;  /* 0x0000100000077802 */ /* 0x000fe20000000f00 */
[----:B------:R-:W3:Y:S01]  /*4500*/  LDCU UR30, c[0x0][0x374] ;  /* 0x00006e80ff1e77ac */ /* 0x000ee20008000800 */
[----:B------:R-:W4:Y:S01]  /*4510*/  LDC.64 R2, c[0x0][0x888] ;  /* 0x00022200ff027b82 */ /* 0x000f220000000a00 */
[----:B------:R-:W3:Y:S01]  /*4520*/  LDCU UR15, c[0x0][0xb0c] ;  /* 0x00016180ff0f77ac */ /* 0x000ee20008000800 */
[----:B------:R-:W2:Y:S06]  /*4530*/  LDCU UR54, c[0x0][0xb20] ;  /* 0x00016400ff3677ac */ /* 0x000eac0008000800 */
[----:B------:R-:W4:Y:S01]  /*4540*/  LDC.64 R4, c[0x0][0x890] ;  /* 0x00022400ff047b82 */ /* 0x000f220000000a00 */
[----:B------:R-:W2:Y:S01]  /*4550*/  LDCU UR4, c[0x0][0xb30] ;  /* 0x00016600ff0477ac */ /* 0x000ea20008000800 */
[----:B------:R-:W-:Y:S01]  /*4560*/  UMOV UR21, 0x400 ;  /* 0x0000040000157882 */ /* 0x000fe20000000000 */
[----:B-1----:R-:W-:-:S02]  /*4570*/  UIMAD.WIDE.U32 UR6, UR31, UR48, URZ ;  /* 0x000000301f0672a5 */ /* 0x002fc4000f8e00ff */
[----:B---3--:R-:W-:Y:S02]  /*4580*/  UIMAD.WIDE.U32 UR8, UR30, UR51, URZ ;  /* 0x000000331e0872a5 */ /* 0x008fe4000f8e00ff */
[----:B------:R-:W-:Y:S02]  /*4590*/  ULEA UR21, UR58, UR21, 0x18 ;  /* 0x000000153a157291 */ /* 0x000fe4000f8ec0ff */
[----:B------:R-:W-:Y:S02]  /*45a0*/  UPLOP3.LUT UP2, UPT, UPT, UPT, UPT, 0x40, 0x4 ;  /* 0x000000000004789c */ /* 0x000fe40003f4e870 */
[----:B------:R-:W-:Y:S02]  /*45b0*/  UIADD3 UR37, UPT, UPT, UR21, 0x68, URZ ;  /* 0x0000006815257890 */ /* 0x000fe4000fffe0ff */
[----:B------:R-:W-:Y:S02]  /*45c0*/  UIADD3 UR41, UPT, UPT, UR21, 0x50, URZ ;  /* 0x0000005015297890 */ /* 0x000fe4000fffe0ff */
[----:B------:R-:W-:-:S02]  /*45d0*/  UIADD3 UR33, UPT, UPT, UR21, 0x58, URZ ;  /* 0x0000005815217890 */ /* 0x000fc4000fffe0ff */
[----:B------:R-:W-:Y:S01]  /*45e0*/  UIADD3 UR25, UPT, UPT, UR21, 0x60, URZ ;  /* 0x0000006015197890 */ /* 0x000fe2000fffe0ff */
[----:B------:R-:W-:Y:S01]  /*45f0*/  UMOV UR6, UR7 ;  /* 0x0000000700067c82 */ /* 0x000fe20008000000 */
[----:B------:R-:W-:Y:S01]  /*4600*/  UMOV UR47, UR9 ;  /* 0x00000009002f7c82 */ /* 0x000fe20008000000 */
[----:B------:R-:W-:Y:S02]  /*4610*/  UISETP.GE.AND UP0, UPT, UR45, 0x1, UPT ;  /* 0x000000012d00788c */ /* 0x000fe4000bf06270 */
[----:B------:R-:W-:Y:S01]  /*4620*/  UISETP.NE.AND UP4, UPT, UR45, 0x1, UPT ;  /* 0x000000012d00788c */ /* 0x000fe2000bf85270 */
[----:B------:R-:W1:Y:S01]  /*4630*/  LDCU.64 UR22, c[0x0][0xb28] ;  /* 0x00016500ff1677ac */ /* 0x000e620008000a00 */
[----:B------:R-:W-:Y:S02]  /*4640*/  UISETP.NE.AND UP6, UPT, UR15, 0x1, UPT ;  /* 0x000000010f00788c */ /* 0x000fe4000bfc5270 */
[----:B------:R-:W-:Y:S02]  /*4650*/  UISETP.NE.AND UP5, UPT, UR50, 0x1, UPT ;  /* 0x000000013200788c */ /* 0x000fe4000bfa5270 */
[----:B------:R-:W-:-:S02]  /*4660*/  UPRMT UR37, UR58, 0x654, UR37 ;  /* 0x000006543a257896 */ /* 0x000fc40008000025 */
[----:B------:R-:W-:Y:S02]  /*4670*/  USHF.R.U32.HI UR52, URZ, UR49, UR6 ;  /* 0x00000031ff347299 */ /* 0x000fe40008011606 */
[----:B------:R-:W-:Y:S02]  /*4680*/  UPRMT UR46, UR58, 0x654, UR41 ;  /* 0x000006543a2e7896 */ /* 0x000fe40008000029 */
[----:B------:R-:W-:Y:S02]  /*4690*/  UPRMT UR39, UR58, 0x654, UR33 ;  /* 0x000006543a277896 */ /* 0x000fe40008000021 */
[----:B------:R-:W-:Y:S02]  /*46a0*/  UPRMT UR38, UR58, 0x654, UR25 ;  /* 0x000006543a267896 */ /* 0x000fe40008000019 */
[----:B--2---:R-:W-:Y:S02]  /*46b0*/  USHF.R.U32.HI UR47, URZ, UR54, UR47 ;  /* 0x00000036ff2f7299 */ /* 0x004fe4000801162f */
[----:B------:R-:W-:-:S11]  /*46c0*/  UISETP.NE.AND UP3, UPT, UR4, 0x1, UPT ;  /* 0x000000010400788c */ /* 0x000fd6000bf65270 */
.L_x_97:
[C---:B------:R-:W-:Y:S02]  /*46d0*/  LEA R12, R14.reuse, UR21, 0x3 ;  /* 0x000000150e0c7c11 */ /* 0x040fe4000f8e18ff */
[----:B------:R-:W-:Y:S02]  /*46e0*/  SHF.L.U32 R9, R13, 0x1f, RZ ;  /* 0x0000001f0d097819 */ /* 0x000fe400000006ff */
[----:B------:R-:W-:Y:S02]  /*46f0*/  LEA R10, R14, UR21, 0x4 ;  /* 0x000000150e0a7c11 */ /* 0x000fe4000f8e20ff */
[----:B------:R-:W2:Y:S02]  /*4700*/  SYNCS.PHASECHK.TRANS64.TRYWAIT P0, [R12+URZ+0xa0], R9 ;  /* 0x0000a0090c0075a7 */ /* 0x000ea400080011ff */
[----:B--23--:R-:W-:Y:S05]  /*4710*/  @!P0 BRA `(.L_x_87) ;  /* 0x0000006000208947 */ /* 0x00cfea0003800000 */
.L_x_176:
[----:B--2---:R-:W2:Y:S01]  /*4720*/  LDS.128 R8, [R10+0x130] ;  /* 0x000130000a087984 */ /* 0x004ea20000000c00 */
[----:B------:R-:W-:Y:S01]  /*4730*/  UISETP.GE.AND UP0, UPT, UR45, 0x1, UPT ;  /* 0x000000012d00788c */ /* 0x000fe2000bf06270 */
[----:B------:R-:W-:Y:S01]  /*4740*/  @!PT LDS RZ, [RZ] ;  /* 0x00000000fffff984 */ /* 0x000fe20000000800 */
[----:B------:R-:W-:Y:S01]  /*4750*/  @!PT LDS RZ, [RZ] ;  /* 0x00000000fffff984 */ /* 0x000fe20000000800 */
[----:B------:R-:W-:Y:S01]  /*4760*/  @!PT LDS RZ, [RZ] ;  /* 0x00000000fffff984 */ /* 0x000fe20000000800 */
[----:B------:R-:W-:Y:S01]  /*4770*/  @!PT LDS RZ, [RZ] ;  /* 0x00000000fffff984 */ /* 0x000fe20000000800 */
[----:B------:R3:W-:Y:S06]  /*4780*/  MEMBAR.ALL.CTA ;  /* 0x0000000000007992 */ /* 0x0007ec0000008000 */
[----:B---3--:R-:W3:Y:S01]  /*4790*/  FENCE.VIEW.ASYNC.S ;  /* 0x00000000000073c6 */ /* 0x008ee20000000000 */
[----:B--2---:R-:W-:Y:S11]  /*47a0*/  LOP3.LUT P0, RZ, R10, 0x1, RZ, 0xc0, !PT ;  /* 0x000000010aff7812 */ /* 0x004ff6000780c0ff */
[----:B------:R-:W-:Y:S02]  /*47b0*/  @!UPT UIADD3 URZ, UPT, UPT, URZ, URZ, URZ ;  /* 0x000000fffffff290 */ /* 0x000fe4000fffe0ff */
[----:B---3--:R-:W-:Y:S01]  /*47c0*/  VOTEU.ANY UP1, P0 ;  /* 0x0000000000ff7886 */ /* 0x008fe20000020100 */
[----:B------:R-:W-:Y:S11]  /*47d0*/  PLOP3.LUT P0, PT, PT, PT, UP1, 0x80, 0x8 ;  /* 0x000000000008781c */ /* 0x000ff60003f0f018 */
[----:B------:R-:W-:Y:S02]  /*47e0*/  @!UPT UIADD3 URZ, UPT, UPT, URZ, URZ, URZ ;  /* 0x000000fffffff290 */ /* 0x000fe4000fffe0ff */
[----:B------:R-:W-:Y:S02]  /*47f0*/  @P0 SHF.R.U32.HI R0, RZ, 0x10, R9 ;  /* 0x00000010ff000819 */ /* 0x000fe40000011609 */
[----:B------:R-:W-:Y:S02]  /*4800*/  @P0 MOV R6, R8 ;  /* 0x0000000800060202 */ /* 0x000fe40000000f00 */
[----:B------:R-:W-:Y:S01]  /*4810*/  @P0 R2UR UR4, R0 ;  /* 0x00000000000402ca */ /* 0x000fe200000e0000 */
[----:B------:R-:W-:Y:S01]  /*4820*/  VIADD R0, R12, 0xb0 ;  /* 0x000000b00c007836 */ /* 0x000fe20000000000 */
[----:B------:R-:W-:Y:S02]  /*4830*/  @P0 LOP3.LUT R8, R9, 0xffff, RZ, 0xc0, !PT ;  /* 0x0000ffff09080812 */ /* 0x000fe400078ec0ff */
[----:B------:R-:W-:Y:S02]  /*4840*/  @P0 R2UR UR6, R6 ;  /* 0x00000000060602ca */ /* 0x000fe400000e0000 */
[----:B------:R-:W-:Y:S02]  /*4850*/  PRMT R0, RZ, 0x654, R0 ;  /* 0x00000654ff007816 */ /* 0x000fe40000000000 */
[----:B------:R-:W-:Y:S02]  /*4860*/  @P0 R2UR UR5, R8 ;  /* 0x00000000080502ca */ /* 0x000fe400000e0000 */
[----:B------:R2:W-:Y:S03]  /*4870*/  SYNCS.ARRIVE.TRANS64.RED.A1T0 RZ, [R0+URZ], RZ ;  /* 0x000000ff00ff79a7 */ /* 0x0005e600081004ff */
[----:B------:R-:W-:Y:S04]  /*4880*/  @UP1 UMOV UR29, UR4 ;  /* 0x00000004001d1c82 */ /* 0x000fe80008000000 */
[----:B------:R-:W-:Y:S04]  /*4890*/  @UP1 UMOV UR14, UR6 ;  /* 0x00000006000e1c82 */ /* 0x000fe80008000000 */
[----:B------:R-:W-:Y:S01]  /*48a0*/  @UP1 UMOV UR13, UR5 ;  /* 0x00000005000d1c82 */ /* 0x000fe20008000000 */
[----:B------:R-:W-:Y:S05]  /*48b0*/  BRA.U !UP0, `(.L_x_88) ;  /* 0x0000000108a47547 */ /* 0x000fea000b800000 */
[----:B------:R-:W-:Y:S02]  /*48c0*/  UIMAD.WIDE.U32 UR16, UR13, UR51, URZ ;  /* 0x000000330d1072a5 */ /* 0x000fe4000f8e00ff */
[----:B------:R-:W-:Y:S02]  /*48d0*/  UIMAD.WIDE.U32 UR18, UR14, UR48, URZ ;  /* 0x000000300e1272a5 */ /* 0x000fe4000f8e00ff */
[----:B------:R-:W-:Y:S02]  /*48e0*/  USEL UR4, UR30, UR47, !UP5 ;  /* 0x0000002f1e047287 */ /* 0x000fe4000e800000 */
[----:B------:R-:W-:Y:S02]  /*48f0*/  USEL UR7, UR31, UR52, !UP6 ;  /* 0x000000341f077287 */ /* 0x000fe4000f000000 */
[----:B-1----:R-:W-:Y:S02]  /*4900*/  UIMAD.WIDE.U32 UR8, UR4, UR22, URZ ;  /* 0x00000016040872a5 */ /* 0x002fe4000f8e00ff */
[----:B------:R-:W-:Y:S01]  /*4910*/  UIMAD.WIDE.U32 UR10, UR7, UR22, URZ ;  /* 0x00000016070a72a5 */ /* 0x000fe2000f8e00ff */
[----:B------:R-:W-:Y:S02]  /*4920*/  UMOV UR5, UR17 ;  /* 0x0000001100057c82 */ /* 0x000fe40008000000 */
[----:B------:R-:W-:Y:S03]  /*4930*/  USHF.R.U32.HI UR6, URZ, UR54, UR5 ;  /* 0x00000036ff067299 */ /* 0x000fe60008011605 */
[----:B------:R-:W-:Y:S01]  /*4940*/  UMOV UR5, UR19 ;  /* 0x0000001300057c82 */ /* 0x000fe20008000000 */
[----:B------:R-:W-:Y:S02]  /*4950*/  USEL UR6, UR13, UR6, !UP5 ;  /* 0x000000060d067287 */ /* 0x000fe4000e800000 */
[----:B------:R-:W-:Y:S03]  /*4960*/  USHF.R.U32.HI UR12, URZ, UR49, UR5 ;  /* 0x00000031ff0c7299 */ /* 0x000fe60008011605 */
[----:B------:R-:W-:Y:S02]  /*4970*/  UMOV UR5, UR9 ;  /* 0x0000000900057c82 */ /* 0x000fe40008000000 */
[----:B------:R-:W-:Y:S03]  /*4980*/  @UP4 USHF.R.U32.HI UR4, URZ, UR23, UR5 ;  /* 0x00000017ff044299 */ /* 0x000fe60008011605 */
[----:B------:R-:W-:Y:S01]  /*4990*/  UMOV UR5, UR11 ;  /* 0x0000000b00057c82 */ /* 0x000fe20008000000 */
[----:B------:R-:W-:Y:S02]  /*49a0*/  UIMAD UR4, UR45, UR4, URZ ;  /* 0x000000042d0472a4 */ /* 0x000fe4000f8e02ff */
[----:B------:R-:W-:Y:S02]  /*49b0*/  @UP4 USHF.R.U32.HI UR7, URZ, UR23, UR5 ;  /* 0x00000017ff074299 */ /* 0x000fe40008011605 */
[----:B------:R-:W-:Y:S02]  /*49c0*/  UIMAD.WIDE.U32 UR10, UR6, UR22, URZ ;  /* 0x00000016060a72a5 */ /* 0x000fe4000f8e00ff */
[----:B------:R-:W-:Y:S02]  /*49d0*/  USEL UR5, UR14, UR12, !UP6 ;  /* 0x0000000c0e057287 */ /* 0x000fe4000f000000 */
[----:B------:R-:W-:Y:S02]  /*49e0*/  UIMAD UR8, UR45, UR7, URZ ;  /* 0x000000072d0872a4 */ /* 0x000fe4000f8e02ff */
[----:B------:R-:W-:Y:S03]  /*49f0*/  UISETP.GE.AND UP0, UPT, UR6, UR4, UPT ;  /* 0x000000040600728c */ /* 0x000fe6000bf06270 */
[----:B------:R-:W-:Y:S01]  /*4a00*/  UMOV UR4, UR11 ;  /* 0x0000000b00047c82 */ /* 0x000fe20008000000 */
[----:B------:R-:W-:Y:S02]  /*4a10*/  UISETP.GE.OR UP0, UPT, UR5, UR8, UP0 ;  /* 0x000000080500728c */ /* 0x000fe40008706670 */
[----:B------:R-:W-:Y:S02]  /*4a20*/  USHF.R.U32.HI UR4, URZ, UR23, UR4 ;  /* 0x00000017ff047299 */ /* 0x000fe40008011604 */
[----:B------:R-:W-:Y:S02]  /*4a30*/  UIMAD.WIDE.U32 UR8, UR5, UR22, URZ ;  /* 0x00000016050872a5 */ /* 0x000fe4000f8e00ff */
[----:B------:R-:W-:Y:S04]  /*4a40*/  USEL UR10, UR6, UR4, !UP4 ;  /* 0x00000004060a7287 */ /* 0x000fe8000e000000 */
[----:B------:R-:W-:Y:S01]  /*4a50*/  UIADD3 UR11, UPT, UPT, -UR10, URZ, URZ ;  /* 0x000000ff0a0b7290 */ /* 0x000fe2000fffe1ff */
[----:B------:R-:W-:Y:S02]  /*4a60*/  @!UP0 UMOV UR4, UR9 ;  /* 0x0000000900048c82 */ /* 0x000fe40008000000 */
[----:B------:R-:W-:Y:S02]  /*4a70*/  @!UP0 USHF.R.U32.HI UR4, URZ, UR23, UR4 ;  /* 0x00000017ff048299 */ /* 0x000fe40008011604 */
[----:B------:R-:W-:Y:S02]  /*4a80*/  UIMAD UR8, UR45, UR11, UR6 ;  /* 0x0000000b2d0872a4 */ /* 0x000fe4000f8e0206 */
[----:B------:R-:W-:Y:S04]  /*4a90*/  @!UP0 USEL UR4, UR5, UR4, !UP4 ;  /* 0x0000000405048287 */ /* 0x000fe8000e000000 */
[----:B------:R-:W-:Y:S02]  /*4aa0*/  @!UP0 UIMAD UR7, UR7, UR8, UR4 ;  /* 0x00000008070782a4 */ /* 0x000fe4000f8e0204 */
[----:B------:R-:W-:Y:S02]  /*4ab0*/  @!UP0 UIADD3 UR9, UPT, UPT, UR10, -UR4, URZ ;  /* 0x800000040a098290 */ /* 0x000fe4000fffe0ff */
[----:B------:R-:W-:Y:S02]  /*4ac0*/  UIADD3 UR8, UPT, UPT, -UR6, URZ, URZ ;  /* 0x000000ff06087290 */ /* 0x000fe4000fffe1ff */
[----:B------:R-:W-:Y:S02]  /*4ad0*/  UIADD3 UR4, UPT, UPT, -UR5, URZ, URZ ;  /* 0x000000ff05047290 */ /* 0x000fe4000fffe1ff */
[----:B------:R-:W-:Y:S03]  /*4ae0*/  @!UP0 UIMAD UR6, UR9, UR45, UR5 ;  /* 0x0000002d090682a4 */ /* 0x000fe6000f8e0205 */
[----:B------:R-:W-:Y:S01]  /*4af0*/  @!UP0 UMOV UR5, UR7 ;  /* 0x0000000700058c82 */ /* 0x000fe20008000000 */
[----:B------:R-:W-:Y:S02]  /*4b00*/  UIMAD UR7, UR15, UR4, UR14 ;  /* 0x000000040f0772a4 */ /* 0x000fe4000f8e020e */
[----:B------:R-:W-:Y:S02]  /*4b10*/  UIMAD UR4, UR50, UR8, UR13 ;  /* 0x00000008320472a4 */ /* 0x000fe4000f8e020d */
[----:B------:R-:W-:Y:S02]  /*4b20*/  UIMAD UR14, UR5, UR15, UR7 ;  /* 0x0000000f050e72a4 */ /* 0x000fe4000f8e0207 */
[----:B------:R-:W-:Y:S11]  /*4b30*/  UIMAD UR13, UR6, UR50, UR4 ;  /* 0x00000032060d72a4 */ /* 0x000ff6000f8e0204 */
[----:B------:R-:W-:Y:S01]  /*4b40*/  @!UPT UIADD3 URZ, UPT, UPT, URZ, URZ, URZ ;  /* 0x000000fffffff290 */ /* 0x000fe2000fffe0ff */
.L_x_88:
[----:B------:R-:W3:Y:S01]  /*4b50*/  @!UP3 LDCU.128 UR8, c[0x0][0xb10] ;  /* 0x00016200ff08b7ac */ /* 0x000ee20008000c00 */
[C---:B----4-:R-:W-:Y:S02]  /*4b60*/  ISETP.NE.U32.AND P1, PT, R4.reuse, RZ, PT ;  /* 0x000000ff0400720c */ /* 0x050fe40003f25070 */
[----:B------:R-:W-:Y:S02]  /*4b70*/  ISETP.NE.U32.AND P0, PT, R4, RZ, PT ;  /* 0x000000ff0400720c */ /* 0x000fe40003f05070 */
[C---:B------:R-:W-:Y:S02]  /*4b80*/  ISETP.NE.AND.EX P1, PT, R5.reuse, RZ, PT, P1 ;  /* 0x000000ff0500720c */ /* 0x040fe40003f25310 */
[----:B------:R-:W-:Y:S01]  /*4b90*/  ISETP.NE.AND.EX P0, PT, R5, RZ, PT, P0 ;  /* 0x000000ff0500720c */ /* 0x000fe20003f05300 */
[----:B------:R-:W4:Y:S01]  /*4ba0*/  @!UP3 LDCU UR5, c[0x0][0xb0c] ;  /* 0x00016180ff05b7ac */ /* 0x000f220008000800 */
[----:B------:R-:W-:Y:S01]  /*4bb0*/  SHF.L.U32 R9, R15, 0x1f, RZ ;  /* 0x0000001f0f097819 */ /* 0x000fe200000006ff */
[----:B------:R-:W-:Y:S02]  /*4bc0*/  USHF.L.U32 UR42, UR32, 0x8, URZ ;  /* 0x00000008202a7899 */ /* 0x000fe400080006ff */
[----:B------:R-:W-:Y:S02]  /*4bd0*/  USHF.L.U32 UR43, UR20, 0x6, URZ ;  /* 0x00000006142b7899 */ /* 0x000fe400080006ff */
[----:B---3--:R-:W-:Y:S07]  /*4be0*/  UIMAD.WIDE.U32 UR6, UR14, UR8, URZ ;  /* 0x000000080e0672a5 */ /* 0x008fee000f8e00ff */
[----:B------:R-:W-:Y:S01]  /*4bf0*/  @!UP3 UMOV UR4, UR7 ;  /* 0x000000070004bc82 */ /* 0x000fe20008000000 */
[----:B----4-:R-:W-:Y:S02]  /*4c00*/  @!UP3 UISETP.NE.AND UP0, UPT, UR5, 0x1, UPT ;  /* 0x000000010500b88c */ /* 0x010fe4000bf05270 */
[----:B------:R-:W-:Y:S02]  /*4c10*/  @!UP3 USHF.R.U32.HI UR4, URZ, UR9, UR4 ;  /* 0x00000009ff04b299 */ /* 0x000fe40008011604 */
[----:B------:R-:W-:Y:S02]  /*4c20*/  UIMAD.WIDE.U32 UR6, UR13, UR11, URZ ;  /* 0x0000000b0d0672a5 */ /* 0x000fe4000f8e00ff */
[----:B------:R-:W-:Y:S02]  /*4c30*/  @!UP3 USEL UR8, UR14, UR4, !UP0 ;  /* 0x000000040e08b287 */ /* 0x000fe4000c000000 */
[----:B------:R-:W-:Y:S03]  /*4c40*/  @!UP3 UISETP.NE.AND UP0, UPT, UR10, 0x1, UPT ;  /* 0x000000010a00b88c */ /* 0x000fe6000bf05270 */
[----:B------:R-:W-:Y:S02]  /*4c50*/  @!UP3 UMOV UR6, UR7 ;  /* 0x000000070006bc82 */ /* 0x000fe40008000000 */
[----:B------:R-:W3:Y:S02]  /*4c60*/  @!UP3 LDCU UR4, c[0x0][0xb20] ;  /* 0x00016400ff04b7ac */ /* 0x000ee40008000800 */
[----:B---3--:R-:W-:Y:S04]  /*4c70*/  @!UP3 USHF.R.U32.HI UR6, URZ, UR4, UR6 ;  /* 0x00000004ff06b299 */ /* 0x008fe80008011606 */
[----:B------:R-:W-:Y:S04]  /*4c80*/  @!UP3 USEL UR6, UR13, UR6, !UP0 ;  /* 0x000000060d06b287 */ /* 0x000fe8000c000000 */
[----:B------:R-:W-:Y:S02]  /*4c90*/  @!UP3 UIADD3 UR4, UPT, UPT, -UR8, UR6, URZ ;  /* 0x000000060804b290 */ /* 0x000fe4000fffe1ff */
[----:B------:R-:W-:Y:S02]  /*4ca0*/  @!UP3 UIADD3 UR6, UPT, UPT, UR8, -UR6, URZ ;  /* 0x800000060806b290 */ /* 0x000fe4000fffe0ff */
[----:B------:R-:W-:Y:S02]  /*4cb0*/  @!UP3 UIMAD UR14, UR4, UR5, UR14 ;  /* 0x00000005040eb2a4 */ /* 0x000fe4000f8e020e */
[----:B------:R-:W-:Y:S01]  /*4cc0*/  @!UP3 UIMAD UR13, UR6, UR10, UR13 ;  /* 0x0000000a060db2a4 */ /* 0x000fe2000f8e020d */
[----:B------:R-:W-:Y:S11]  /*4cd0*/  BRA.U UP2, `(.L_x_89) ;  /* 0x0000000102107547 */ /* 0x000ff6000b800000 */
[----:B--2---:R-:W-:Y:S04]  /*4ce0*/  MOV R0, UR53 ;  /* 0x0000003500007c02 */ /* 0x004fe80008000f00 */
[----:B------:R-:W-:Y:S04]  /*4cf0*/  SHF.L.U32 R11, R0, 0x1f, RZ ;  /* 0x0000001f000b7819 */ /* 0x000fe800000006ff */
[----:B------:R-:W2:Y:S02]  /*4d00*/  SYNCS.PHASECHK.TRANS64.TRYWAIT P2, [UR21+0x98], R11 ;  /* 0x0000980bff0075a7 */ /* 0x000ea40008041115 */
[----:B--2---:R-:W-:Y:S05]  /*4d10*/  @!P2 BRA `(.L_x_90) ;  /* 0x0000005800b4a947 */ /* 0x004fea0003800000 */
.L_x_89:
[----:B------:R-:W-:Y:S05]  /*4d20*/  @!P1 BRA `(.L_x_91) ;  /* 0x0000000000309947 */ /* 0x000fea0003800000 */
[----:B------:R-:W-:Y:S01]  /*4d30*/  ISETP.NE.U32.AND P1, PT, R2, RZ, PT ;  /* 0x000000ff0200720c */ /* 0x000fe20003f25070 */
[----:B------:R-:W3:Y:S01]  /*4d40*/  LDCU.64 UR4, c[0x0][0x358] ;  /* 0x00006b00ff0477ac */ /* 0x000ee20008000a00 */
[----:B------:R-:W-:Y:S02]  /*4d50*/  IMAD.MOV.U32 R86, RZ, RZ, 0x1 ;  /* 0x00000001ff567424 */ /* 0x000fe400078e00ff */
[----:B------:R-:W-:Y:S11]  /*4d60*/  ISETP.NE.AND.EX P1, PT, R3, RZ, PT, P1 ;  /* 0x000000ff0300720c */ /* 0x000ff60003f25310 */
[----:B------:R-:W-:Y:S02]  /*4d70*/  @!UPT UIADD3 URZ, UPT, UPT, URZ, URZ, URZ ;  /* 0x000000fffffff290 */ /* 0x000fe4000fffe0ff */
[----:B--2---:R-:W2:Y:S01]  /*4d80*/  @P1 LDC.64 R10, c[0x0][0x888] ;  /* 0x00022200ff0a1b82 */ /* 0x004ea20000000a00 */
[----:B------:R-:W-:Y:S04]  /*4d90*/  @P1 IMAD R0, R4, UR36, RZ ;  /* 0x0000002404001c24 */ /* 0x000fe8000f8e02ff */
[----:B--2---:R-:W-:Y:S04]  /*4da0*/  @P1 IMAD.WIDE R10, R0, 0x4, R10 ;  /* 0x00000004000a1825 */ /* 0x004fe800078e020a */
[----:B------:R-:W-:Y:S01]  /*4db0*/  HFMA2 R0, -RZ, RZ, 0, 5.9604644775390625e-08 ;  /* 0x00000001ff007431 */ /* 0x000fe200000001ff */
[----:B---3-5:R3:W5:Y:S04]  /*4dc0*/  @P1 LDG.E R41, desc[UR4][R10.64] ;  /* 0x000000040a291981 */ /* 0x028768000c1e1900 */
[----:B------:R-:W-:Y:S01]  /*4dd0*/  @!P1 PRMT R86, R0, 0x7610, R86 ;  /* 0x0000761000569816 */ /* 0x000fe20000000056 */
[----:B---3--:R-:W4:Y:S06]  /*4de0*/  @!P1 LDC R41, c[0x0][0x880] ;  /* 0x00022000ff299b82 */ /* 0x008f2c0000000800 */
.L_x_91:
[----:B----45:R-:W-:Y:S01]  /*4df0*/  @!P0 FSETP.EQ.AND P1, PT, R41, RZ, PT ;  /* 0x000000ff2900820b */ /* 0x030fe20003f22000 */
[----:B------:R-:W-:Y:S01]  /*4e00*/  @!UPT UIADD3 URZ, UPT, UPT, URZ, URZ, URZ ;  /* 0x000000fffffff290 */ /* 0x000fe2000fffe0ff */
[----:B------:R-:W-:Y:S11]  /*4e10*/  @!P0 BRA `(.L_x_92) ;  /* 0x0000000000188947 */ /* 0x000ff60003800000 */
[----:B------:R-:W-:Y:S02]  /*4e20*/  LOP3.LUT P0, RZ, R86, 0xff, RZ, 0xc0, !PT ;  /* 0x000000ff56ff7812 */ /* 0x000fe4000780c0ff */
[----:B------:R-:W-:Y:S04]  /*4e30*/  ISETP.NE.U32.AND P1, PT, R2, RZ, PT ;  /* 0x000000ff0200720c */ /* 0x000fe80003f25070 */
[----:B------:R-:W-:Y:S04]  /*4e40*/  ISETP.NE.AND.EX P1, PT, R3, RZ, PT, P1 ;  /* 0x000000ff0300720c */ /* 0x000fe80003f25310 */
[----:B------:R-:W-:Y:S03]  /*4e50*/  PLOP3.LUT P1, PT, P1, PT, PT, 0x8, 0x80 ;  /* 0x000000000080781c */ /* 0x000fe60000f2e170 */
[----:B------:R-:W-:Y:S11]  /*4e60*/  @P0 FSETP.EQ.AND P1, PT, R41, RZ, PT ;  /* 0x000000ff2900020b */ /* 0x000ff60003f22000 */
[----:B------:R-:W-:Y:S02]  /*4e70*/  @!UPT UIADD3 URZ, UPT, UPT, URZ, URZ, URZ ;  /* 0x000000fffffff290 */ /* 0x000fe4000fffe0ff */
.L_x_92:
[----:B------:R-:W3:Y:S01]  /*4e80*/  SYNCS.PHASECHK.TRANS64.TRYWAIT P2, [UR21+0x70], R9 ;  /* 0x00007009ff0075a7 */ /* 0x000ee20008041115 */
[----:B------:R-:W-:Y:S04]  /*4e90*/  ELECT P0, URZ, PT ;  /* 0x0000000000ff782f */ /* 0x000fe80003800000 */
[----:B------:R-:W-:Y:S11]  /*4ea0*/  PLOP3.LUT P1, PT, P1, P0, PT, 0xf2, 0x2f ;  /* 0x00000000002f781c */ /* 0x000ff60000f21e72 */
[----:B------:R-:W-:Y:S02]  /*4eb0*/  @!UPT UIADD3 URZ, UPT, UPT, URZ, URZ, URZ ;  /* 0x000000fffffff290 */ /* 0x000fe4000fffe0ff */
[----:B------:R-:W-:Y:S05]  /*4ec0*/  @!P1 IADD3 R8, P0, PT, R16, 0x580, RZ ;  /* 0x0000058010089810 */ /* 0x000fea0007f1e0ff */
[----:B------:R-:W-:Y:S01]  /*4ed0*/  @!P1 IMAD.X R6, RZ, RZ, R17, P0 ;  /* 0x000000ffff069224 */ /* 0x000fe200000e0611 */
[----:B---3--:R-:W-:Y:S07]  /*4ee0*/  @!P2 BRA `(.L_x_93) ;  /* 0x000000580058a947 */ /* 0x008fee0003800000 */
.L_x_179:
[----:B------:R-:W-:Y:S01]  /*4ef0*/  @!P1 R2UR UR5, R8 ;  /* 0x00000000080592ca */ /* 0x000fe200000e0000 */
[----:B------:R-:W-:Y:S01]  /*4f00*/  VOTEU.ALL UP0, P1 ;  /* 0x0000000000ff7886 */ /* 0x000fe20000800000 */
[----:B------:R-:W-:Y:S01]  /*4f10*/  @!P1 R2UR UR4, R6 ;  /* 0x00000000060492ca */ /* 0x000fe200000e0000 */
[----:B------:R-:W-:Y:S01]  /*4f20*/  UMOV UR6, 0x0 ;  /* 0x0000000000067882 */ /* 0x000fe20000000000 */
[----:B------:R-:W-:Y:S01]  /*4f30*/  UMOV UR7, 0x10000000 ;  /* 0x1000000000077882 */ /* 0x000fe20000000000 */
[----:B------:R-:W-:Y:S01]  /*4f40*/  UMOV UR44, UR36 ;  /* 0x00000024002c7c82 */ /* 0x000fe20008000000 */
[----:B------:R-:W-:Y:S01]  /*4f50*/  @!UP0 UIADD3 UR40, UPT, UPT, UR21, 0x200, URZ ;  /* 0x0000020015288890 */ /* 0x000fe2000fffe0ff */
[----:B--2---:R-:W-:Y:S01]  /*4f60*/  @!P1 IMAD.MOV.U32 R0, RZ, RZ, 0x1000 ;  /* 0x00001000ff009424 */ /* 0x004fe200078e00ff */
[----:B------:R-:W-:Y:S01]  /*4f70*/  @!UP0 UIADD3 UR10, UPT, UPT, UR42, 0x80, URZ ;  /* 0x000000802a0a8890 */ /* 0x000fe2000fffe0ff */
[----:B------:R-:W-:Y:S01]  /*4f80*/  @!P1 IADD3 R8, P0, PT, R16, 0x580, RZ ;  /* 0x0000058010089810 */ /* 0x000fe20007f1e0ff */
[----:B------:R-:W-:Y:S01]  /*4f90*/  @!UP0 UIADD3 UR8, UPT, UPT, UR21, 0xa00, URZ ;  /* 0x00000a0015088890 */ /* 0x000fe2000fffe0ff */
[----:B------:R-:W-:Y:S02]  /*4fa0*/  VOTEU.ALL UP0, P1 ;  /* 0x0000000000ff7886 */ /* 0x000fe40000800000 */
[----:B------:R-:W-:Y:S01]  /*4fb0*/  IMAD.U32 R10, RZ, RZ, UR5 ;  /* 0x00000005ff0a7e24 */ /* 0x000fe2000f8e00ff */
[----:B------:R-:W-:Y:S01]  /*4fc0*/  UMOV UR9, UR41 ;  /* 0x0000002900097c82 */ /* 0x000fe20008000000 */
[----:B------:R-:W-:Y:S01]  /*4fd0*/  IMAD.U32 R11, RZ, RZ, UR4 ;  /* 0x00000004ff0b7e24 */ /* 0x000fe2000f8e00ff */
[----:B------:R-:W-:Y:S01]  /*4fe0*/  UMOV UR11, UR43 ;  /* 0x0000002b000b7c82 */ /* 0x000fe20008000000 */
[----:B------:R-:W-:Y:S01]  /*4ff0*/  UMOV UR12, UR36 ;  /* 0x00000024000c7c82 */ /* 0x000fe20008000000 */
[----:B------:R-:W-:Y:S01]  /*5000*/  @!P1 R2UR UR4, R10 ;  /* 0x000000000a0492ca */ /* 0x000fe200000e0000 */
[----:B------:R-:W-:Y:S01]  /*5010*/  @!P1 IMAD.X R6, RZ, RZ, R17, P0 ;  /* 0x000000ffff069224 */ /* 0x000fe200000e0611 */
[----:B------:R-:W-:Y:S11]  /*5020*/  @!P1 R2UR UR5, R11 ;  /* 0x000000000b0592ca */ /* 0x000ff600000e0000 */
[----:B------:R-:W-:Y:S02]  /*5030*/  @!UPT UIADD3 URZ, UPT, UPT, URZ, URZ, URZ ;  /* 0x000000fffffff290 */ /* 0x000fe4000fffe0ff */
[----:B------:R2:W-:Y:S01]  /*5040*/  @!UP0 UTMALDG.3D [UR40], [UR4], desc[UR6] ;  /* 0x00000628040085b4 */ /* 0x0005e20008011000 */
[----:B------:R-:W-:Y:S05]  /*5050*/  VOTEU.ALL UP0, P1 ;  /* 0x0000000000ff7886 */ /* 0x000fea0000800000 */
[----:B------:R2:W-:Y:S01]  /*5060*/  @!UP0 UTMALDG.3D [UR8], [UR4], desc[UR6] ;  /* 0x00000608040085b4 */ /* 0x0005e20008011000 */
[----:B------:R2:W-:Y:S01]  /*5070*/  @!P1 SYNCS.ARRIVE.TRANS64.RED.A0TR RZ, [UR21+0x50], R0 ;  /* 0x00005000ffff99a7 */ /* 0x0005e20008300415 */
[----:B------:R-:W-:Y:S01]  /*5080*/  SYNCS.ARRIVE.TRANS64.RED.A1T0 RZ, [UR46], RZ ;  /* 0x000000ffffff79a7 */ /* 0x000fe2000810042e */
[----:B------:R-:W3:Y:S02]  /*5090*/  SYNCS.PHASECHK.TRANS64.TRYWAIT P2, [UR21+0x78], R9 ;  /* 0x00007809ff0075a7 */ /* 0x000ee40008041115 */
[----:B--23--:R-:W-:Y:S05]  /*50a0*/  @!P2 BRA `(.L_x_94) ;  /* 0x000000580000a947 */ /* 0x00cfea0003800000 */
.L_x_181:
        /* <DEDUP_REMOVED lines=10> */
[----:B------:R-:W-:Y:S02]  /*5150*/  @!UP0 UIADD3 UR10, UPT, UPT, UR42, 0xa0, URZ ;  /* 0x000000a02a0a8890 */ /* 0x000fe4000fffe0ff */
[----:B------:R-:W-:Y:S01]  /*5160*/  @!UP0 UIADD3 UR8, UPT, UPT, UR21, 0x1a00, URZ ;  /* 0x00001a0015088890 */ /* 0x000fe2000fffe0ff */
[----:B------:R-:W-:Y:S01]  /*5170*/  IMAD.U32 R10, RZ, RZ, UR5 ;  /* 0x00000005ff0a7e24 */ /* 0x000fe2000f8e00ff */
[----:B------:R-:W-:Y:S01]  /*5180*/  VOTEU.ALL UP0, P1 ;  /* 0x0000000000ff7886 */ /* 0x000fe20000800000 */
[----:B------:R-:W-:Y:S01]  /*5190*/  IMAD.U32 R11, RZ, RZ, UR4 ;  /* 0x00000004ff0b7e24 */ /* 0x000fe2000f8e00ff */
[----:B------:R-:W-:Y:S01]  /*51a0*/  UMOV UR9, UR33 ;  /* 0x0000002100097c82 */ /* 0x000fe20008000000 */
[----:B------:R-:W-:Y:S01]  /*51b0*/  UMOV UR11, UR43 ;  /* 0x0000002b000b7c82 */ /* 0x000fe20008000000 */
[----:B------:R-:W-:Y:S01]  /*51c0*/  @!P1 R2UR UR4, R10 ;  /* 0x000000000a0492ca */ /* 0x000fe200000e0000 */
[----:B------:R-:W-:Y:S01]  /*51d0*/  UMOV UR12, UR36 ;  /* 0x00000024000c7c82 */ /* 0x000fe20008000000 */
[----:B------:R-:W-:Y:S01]  /*51e0*/  @!P1 R2UR UR5, R11 ;  /* 0x000000000b0592ca */ /* 0x000fe200000e0000 */
[----:B------:R-:W-:Y:S11]  /*51f0*/  @!P1 IMAD.X R6, RZ, RZ, R17, P0 ;  /* 0x000000ffff069224 */ /* 0x000ff600000e0611 */
[----:B------:R-:W-:Y:S01]  /*5200*/  @!UPT UIADD3 URZ, UPT, UPT, URZ, URZ, URZ ;  /* 0x000000fffffff290 */ /* 0x000fe2000fffe0ff */
[----:B------:R2:W-:Y:S01]  /*5210*/  @!UP0 UTMALDG.3D [UR32], [UR4], desc[UR6] ;  /* 0x00000620040085b4 */ /* 0x0005e20008011000 */
[----:B------:R-:W-:Y:S05]  /*5220*/  VOTEU.ALL UP0, P1 ;  /* 0x0000000000ff7886 */ /* 0x000fea0000800000 */
[----:B------:R2:W-:Y:S01]  /*5230*/  @!UP0 UTMALDG.3D [UR8], [UR4], desc[UR6] ;  /* 0x00000608040085b4 */ /* 0x0005e20008011000 */
[----:B------:R2:W-:Y:S01]  /*5240*/  @!P1 SYNCS.ARRIVE.TRANS64.RED.A0TR RZ, [UR21+0x58], R0 ;  /* 0x00005800ffff99a7 */ /* 0x0005e20008300415 */
[----:B------:R-:W-:Y:S01]  /*5250*/  SYNCS.ARRIVE.TRANS64.RED.A1T0 RZ, [UR39], RZ ;  /* 0x000000ffffff79a7 */ /* 0x000fe20008100427 */
[----:B------:R-:W3:Y:S02]  /*5260*/  SYNCS.PHASECHK.TRANS64.TRYWAIT P2, [UR21+0x80], R9 ;  /* 0x00008009ff0075a7 */ /* 0x000ee40008041115 */
[----:B--23--:R-:W-:Y:S05]  /*5270*/  @!P2 BRA `(.L_x_95) ;  /* 0x0000005400a4a947 */ /* 0x00cfea0003800000 */
.L_x_183:
        /* <DEDUP_REMOVED lines=9> */
[----:B------:R-:W-:Y:S01]  /*5310*/  VIADD R14, R14, 0x1 ;  /* 0x000000010e0e7836 */ /* 0x000fe20000000000 */
        /* <DEDUP_REMOVED lines=10> */
[----:B------:R-:W-:Y:S11]  /*53c0*/  UMOV UR12, UR36 ;  /* 0x00000024000c7c82 */ /* 0x000ff60008000000 */
        /* <DEDUP_REMOVED lines=8> */
.L_x_185:
[----:B------:R-:W-:Y:S01]  /*5450*/  UIADD3 UR32, UPT, UPT, UR13, UR59, URZ ;  /* 0x0000003b0d207290 */ /* 0x000fe2000fffe0ff */
[----:B------:R-:W-:Y:S01]  /*5460*/  @!P1 IADD3 R6, P0, PT, R16, 0x580, RZ ;  /* 0x0000058010069810 */ /* 0x000fe20007f1e0ff */
[----:B------:R-:W-:Y:S01]  /*5470*/  UPLOP3.LUT UP2, UPT, UPT, UPT, UPT, 0x80, 0x8 ;  /* 0x000000000008789c */ /* 0x000fe20003f4f070 */
[----:B------:R-:W-:Y:S01]  /*5480*/  R2UR UR24, R88 ;  /* 0x00000000581872ca */ /* 0x000fe200000e0000 */
[----:B------:R-:W-:Y:S01]  /*5490*/  VOTEU.ALL UP0, P1 ;  /* 0x0000000000ff7886 */ /* 0x000fe20000800000 */
[----:B------:R-:W-:Y:S01]  /*54a0*/  @!P1 R2UR UR5, R6 ;  /* 0x00000000060592ca */ /* 0x000fe200000e0000 */
[----:B--2---:R-:W-:Y:S01]  /*54b0*/  @!P1 IMAD.X R0, RZ, RZ, R17, P0 ;  /* 0x000000ffff009224 */ /* 0x004fe200000e0611 */
[----:B------:R-:W-:Y:S01]  /*54c0*/  UMOV UR6, 0x0 ;  /* 0x0000000000067882 */ /* 0x000fe20000000000 */
[----:B------:R-:W-:Y:S01]  /*54d0*/  UMOV UR7, 0x10000000 ;  /* 0x1000000000077882 */ /* 0x000fe20000000000 */
[----:B------:R-:W-:Y:S01]  /*54e0*/  @!UP0 UIADD3 UR18, UPT, UPT, UR42, 0x60, URZ ;  /* 0x000000602a128890 */ /* 0x000fe2000fffe0ff */
[----:B------:R-:W-:Y:S01]  /*54f0*/  ISETP.NE.AND P0, PT, R14, 0x2, PT ;  /* 0x000000020e00780c */ /* 0x000fe20003f05270 */
[----:B------:R-:W-:Y:S01]  /*5500*/  @!UP0 UIADD3 UR16, UPT, UPT, UR21, 0x3200, URZ ;  /* 0x0000320015108890 */ /* 0x000fe2000fffe0ff */
[----:B------:R-:W-:Y:S01]  /*5510*/  @!P1 R2UR UR4, R0 ;  /* 0x00000000000492ca */ /* 0x000fe200000e0000 */
[----:B------:R-:W-:Y:S01]  /*5520*/  @!UP0 UIADD3 UR17, UPT, UPT, UR21, 0x68, URZ ;  /* 0x0000006815118890 */ /* 0x000fe2000fffe0ff */
[----:B------:R-:W-:Y:S01]  /*5530*/  SEL R0, RZ, 0x1, P0 ;  /* 0x00000001ff007807 */ /* 0x000fe20000000000 */
[----:B------:R-:W-:Y:S01]  /*5540*/  @!UP0 UIADD3 UR10, UPT, UPT, UR42, 0xe0, URZ ;  /* 0x000000e02a0a8890 */ /* 0x000fe2000fffe0ff */
[----:B------:R-:W-:Y:S01]  /*5550*/  LOP3.LUT R15, R15, 0x1, RZ, 0x3c, !PT ;  /* 0x000000010f0f7812 */ /* 0x000fe200078e3cff */
[----:B------:R-:W-:Y:S01]  /*5560*/  @!UP0 UIADD3 UR8, UPT, UPT, UR21, 0x3a00, URZ ;  /* 0x00003a0015088890 */ /* 0x000fe2000fffe0ff */
[----:B------:R-:W-:Y:S01]  /*5570*/  IMAD.U32 R8, RZ, RZ, UR5 ;  /* 0x00000005ff087e24 */ /* 0x000fe2000f8e00ff */
[----:B------:R-:W-:Y:S01]  /*5580*/  VOTEU.ALL UP0, P1 ;  /* 0x0000000000ff7886 */ /* 0x000fe20000800000 */
[----:B------:R-:W-:Y:S01]  /*5590*/  UMOV UR19, UR43 ;  /* 0x0000002b00137c82 */ /* 0x000fe20008000000 */
[----:B------:R-:W-:Y:S01]  /*55a0*/  UMOV UR20, UR36 ;  /* 0x0000002400147c82 */ /* 0x000fe20008000000 */
[----:B------:R-:W-:Y:S01]  /*55b0*/  UMOV UR11, UR43 ;  /* 0x0000002b000b7c82 */ /* 0x000fe20008000000 */
[----:B------:R-:W-:Y:S01]  /*55c0*/  UMOV UR12, UR36 ;  /* 0x00000024000c7c82 */ /* 0x000fe20008000000 */
[----:B------:R-:W-:Y:S01]  /*55d0*/  UMOV UR9, UR17 ;  /* 0x0000001100097c82 */ /* 0x000fe20008000000 */
[----:B------:R-:W-:Y:S01]  /*55e0*/  IMAD.U32 R9, RZ, RZ, UR4 ;  /* 0x00000004ff097e24 */ /* 0x000fe2000f8e00ff */
[----:B------:R-:W-:Y:S01]  /*55f0*/  @!P1 R2UR UR4, R8 ;  /* 0x00000000080492ca */ /* 0x000fe200000e0000 */
[----:B------:R-:W-:Y:S01]  /*5600*/  UMOV UR36, UR29 ;  /* 0x0000001d00247c82 */ /* 0x000fe20008000000 */
[----:B------:R-:W-:Y:S02]  /*5610*/  LOP3.LUT R13, R13, R0, RZ, 0x3c, !PT ;  /* 0x000000000d0d7212 */ /* 0x000fe400078e3cff */
[----:B------:R-:W-:Y:S02]  /*5620*/  @!P1 R2UR UR5, R9 ;  /* 0x00000000090592ca */ /* 0x000fe400000e0000 */
[----:B------:R-:W-:Y:S11]  /*5630*/  SEL R14, R14, RZ, P0 ;  /* 0x000000ff0e0e7207 */ /* 0x000ff60000000000 */
[----:B------:R2:W-:Y:S01]  /*5640*/  @!UP0 UTMALDG.3D [UR16], [UR4], desc[UR6] ;  /* 0x00000610040085b4 */ /* 0x0005e20008011000 */
[----:B------:R-:W-:Y:S05]  /*5650*/  VOTEU.ALL UP0, P1 ;  /* 0x0000000000ff7886 */ /* 0x000fea0000800000 */
[----:B------:R3:W-:Y:S01]  /*5660*/  @!UP0 UTMALDG.3D [UR8], [UR4], desc[UR6] ;  /* 0x00000608040085b4 */ /* 0x0007e20008011000 */
[----:B------:R3:W-:Y:S01]  /*5670*/  @!P1 SYNCS.ARRIVE.TRANS64.RED.A0TR RZ, [UR21+0x68], R7 ;  /* 0x00006807ffff99a7 */ /* 0x0007e20008300415 */
[----:B------:R-:W-:Y:S01]  /*5680*/  SYNCS.ARRIVE.TRANS64.RED.A1T0 RZ, [UR37], RZ ;  /* 0x000000ffffff79a7 */ /* 0x000fe20008100425 */
[----:B--2---:R-:W-:Y:S01]  /*5690*/  UIADD3 UR20, UPT, UPT, UR14, UR24, URZ ;  /* 0x000000180e147290 */ /* 0x004fe2000fffe0ff */
[----:B------:R-:W-:Y:S11]  /*56a0*/  BRA.U UP1, `(.L_x_97) ;  /* 0xfffffff101087547 */ /* 0x000ff6000b83ffff */
[----:B------:R-:W-:-:S04]  /*56b0*/  SHF.L.U32 R3, R15, 0x1f, RZ ;  /* 0x0000001f0f037819 */ /* 0x000fc800000006ff */
[----:B------:R-:W2:Y:S02]  /*56c0*/  SYNCS.PHASECHK.TRANS64.TRYWAIT P0, [UR21+0x70], R3 ;  /* 0x00007003ff0075a7 */ /* 0x000ea40008001115 */
[----:B--2---:R-:W-:Y:S05]  /*56d0*/  @!P0 BRA `(.L_x_98) ;  /* 0x0000005000bc8947 */ /* 0x004fea0003800000 */
.L_x_187:
[----:B------:R-:W4:Y:S02]  /*56e0*/  SYNCS.PHASECHK.TRANS64.TRYWAIT P0, [UR21+0x78], R3 ;  /* 0x00007803ff0075a7 */ /* 0x000f240008001115 */
[----:B----4-:R-:W-:Y:S05]  /*56f0*/  @!P0 BRA `(.L_x_99) ;  /* 0x0000005000cc8947 */ /* 0x010fea0003800000 */
.L_x_189:
[----:B------:R-:W4:Y:S02]  /*5700*/  SYNCS.PHASECHK.TRANS64.TRYWAIT P0, [UR21+0x80], R3 ;  /* 0x00008003ff0075a7 */ /* 0x000f240008001115 */
[----:B----4-:R-:W-:Y:S05]  /*5710*/  @!P0 BRA `(.L_x_100) ;  /* 0x0000005000dc8947 */ /* 0x010fea0003800000 */
.L_x_191:
[----:B--2---:R-:W-:-:S07]  /*5720*/  MOV R0, UR21 ;  /* 0x0000001500007c02 */ /* 0x004fce0008000f00 */
.L_x_101:
[----:B--2---:R-:W-:-:S04]  /*5730*/  SHF.L.U32 R3, R15, 0x1f, RZ ;  /* 0x0000001f0f037819 */ /* 0x004fc800000006ff */
[----:B------:R2:W4:Y:S03]  /*5740*/  SYNCS.PHASECHK.TRANS64.TRYWAIT P0, [R0+URZ+0x88], R3 ;  /* 0x00008803000075a7 */ /* 0x00052600080011ff */
[----:B----4-:R-:W-:Y:S05]  /*5750*/  @!P0 NANOSLEEP.SYNCS 0x989680 ;  /* 0x009896800000895d */ /* 0x010fea0003900000 */
[----:B------:R-:W4:Y:S02]  /*5760*/  @!P0 SYNCS.PHASECHK.TRANS64 P0, [R0+URZ+0x88], R3 ;  /* 0x00008803000085a7 */ /* 0x000f2400080010ff */
[----:B-1-34-:R-:W-:Y:S05]  /*5770*/  @P0 EXIT ;  /* 0x000000000000094d */ /* 0x01afea0003800000 */
[----:B------:R-:W-:Y:S05]  /*5780*/  BRA `(.L_x_101) ;  /* 0xfffffffc00e87947 */ /* 0x000fea000383ffff */
.L_x_86:
[----:B------:R-:W-:-:S06]  /*5790*/  UISETP.GE.AND UP0, UPT, UR13, 0x4, UPT ;  /* 0x000000040d00788c */ /* 0x000fcc000bf06270 */
[----:B------:R-:W-:-:S13]  /*57a0*/  PLOP3.LUT P0, PT, PT, PT, UP0, 0x80, 0x8 ;  /* 0x000000000008781c */ /* 0x000fda0003f0f008 */
[----:B------:R-:W-:Y:S05]  /*57b0*/  @!P0 EXIT ;  /* 0x000000000000894d */ /* 0x000fea0003800000 */
[----:B------:R-:W-:Y:S01]  /*57c0*/  BAR.SYNC.DEFER_BLOCKING 0x6, 0xa0 ;  /* 0x0182800000007b1d */ /* 0x000fe20000010000 */
[----:B------:R-:W-:Y:S01]  /*57d0*/  IMAD.SHL.U32 R4, R87, 0x200000, RZ ;  /* 0x0020000057047824 */ /* 0x000fe200078e00ff */
[----:B------:R-:W-:Y:S01]  /*57e0*/  CS2R R94, SRZ ;  /* 0x00000000005e7805 */ /* 0x000fe2000001ff00 */
[C---:B------:R-:W-:Y:S01]  /*57f0*/  IMAD.SHL.U32 R85, R97.reuse, 0x20, RZ ;  /* 0x0000002061557824 */ /* 0x040fe200078e00ff */
[----:B------:R-:W-:Y:S01]  /*5800*/  CS2R R92, SRZ ;  /* 0x00000000005c7805 */ /* 0x000fe2000001ff00 */
[C---:B------:R-:W-:Y:S01]  /*5810*/  IMAD.U32 R37, R97.reuse, 0x10000, RZ ;  /* 0x0001000061257824 */ /* 0x040fe200078e00ff */
[----:B------:R-:W-:Y:S02]  /*5820*/  UMOV UR43, 0x400 ;  /* 0x00000400002b7882 */ /* 0x000fe40000000000 */
[----:B------:R-:W1:Y:S01]  /*5830*/  LDC.64 R82, c[0x0][0x8b0] ;  /* 0x00022c00ff527b82 */ /* 0x000e620000000a00 */
[----:B------:R-:W-:Y:S01]  /*5840*/  ULEA UR43, UR58, UR43, 0x18 ;  /* 0x0000002b3a2b7291 */ /* 0x000fe2000f8ec0ff */
[----:B------:R-:W-:Y:S01]  /*5850*/  IMAD.SHL.U32 R5, R97, 0x4, RZ ;  /* 0x0000000461057824 */ /* 0x000fe200078e00ff */
[----:B------:R-:W-:Y:S01]  /*5860*/  LOP3.LUT R4, R4, 0x200000, RZ, 0xc0, !PT ;  /* 0x0020000004047812 */ /* 0x000fe200078ec0ff */
[----:B------:R-:W-:Y:S01]  /*5870*/  IMAD.SHL.U32 R7, R87, 0x400, RZ ;  /* 0x0000040057077824 */ /* 0x000fe200078e00ff */
[C---:B------:R-:W-:Y:S01]  /*5880*/  LOP3.LUT R6, R85.reuse, 0x80, RZ, 0xc0, !PT ;  /* 0x0000008055067812 */ /* 0x040fe200078ec0ff */
[----:B------:R-:W-:Y:S01]  /*5890*/  UIADD3 UR4, UPT, UPT, UR43, 0x4200, URZ ;  /* 0x000042002b047890 */ /* 0x000fe2000fffe0ff */
[C---:B------:R-:W-:Y:S01]  /*58a0*/  LOP3.LUT R84, R85.reuse, 0xb60, RZ, 0xc0, !PT ;  /* 0x00000b6055547812 */ /* 0x040fe200078ec0ff */
[----:B------:R-:W2:Y:S01]  /*58b0*/  LDC.64 R80, c[0x0][0x8a8] ;  /* 0x00022a00ff507b82 */ /* 0x000ea20000000a00 */
[----:B------:R-:W-:Y:S01]  /*58c0*/  UIADD3 UR5, UPT, UPT, UR43, 0x200, URZ ;  /* 0x000002002b057890 */ /* 0x000fe2000fffe0ff */
[----:B------:R-:W-:Y:S01]  /*58d0*/  LOP3.LUT R37, R4, 0x400000, R37, 0xf8, !PT ;  /* 0x0040000004257812 */ /* 0x000fe200078ef825 */
[----:B------:R-:W-:Y:S01]  /*58e0*/  IMAD.MOV.U32 R36, RZ, RZ, RZ ;  /* 0x000000ffff247224 */ /* 0x000fe200078e00ff */
[----:B------:R-:W-:Y:S01]  /*58f0*/  LOP3.LUT R5, R6, 0x10, R5, 0xf8, !PT ;  /* 0x0000001006057812 */ /* 0x000fe200078ef805 */
[----:B------:R-:W-:Y:S01]  /*5900*/  IMAD.MOV.U32 R91, RZ, RZ, RZ ;  /* 0x000000ffff5b7224 */ /* 0x000fe200078e00ff */
[----:B------:R-:W-:Y:S01]  /*5910*/  LOP3.LUT R84, R84, 0x400, R7, 0xf8, !PT ;  /* 0x0000040054547812 */ /* 0x000fe200078ef807 */
[----:B------:R-:W-:Y:S01]  /*5920*/  IMAD.U32 R98, RZ, RZ, UR5 ;  /* 0x00000005ff627e24 */ /* 0x000fe2000f8e00ff */
[----:B------:R-:W-:Y:S01]  /*5930*/  LOP3.LUT P0, RZ, R85, 0x80, RZ, 0xc0, !PT ;  /* 0x0000008055ff7812 */ /* 0x000fe2000780c0ff */
[----:B------:R-:W3:Y:S01]  /*5940*/  LDS R0, [UR43+0x150] ;  /* 0x0001502bff007984 */ /* 0x000ee20008000800 */
[----:B------:R-:W-:Y:S01]  /*5950*/  LOP3.LUT R84, R84, R5, RZ, 0xfc, !PT ;  /* 0x0000000554547212 */ /* 0x000fe200078efcff */
[----:B------:R-:W-:Y:S01]  /*5960*/  IMAD.U32 R96, RZ, RZ, UR4 ;  /* 0x00000004ff607e24 */ /* 0x000fe2000f8e00ff */
[----:B------:R-:W-:Y:S01]  /*5970*/  P2R R4, PR, RZ, 0x1 ;  /* 0x00000001ff047803 */ /* 0x000fe20000000000 */
[----:B------:R-:W4:Y:S01]  /*5980*/  LDCU UR57, c[0x0][0x370] ;  /* 0x00006e00ff3977ac */ /* 0x000f220008000800 */
[----:B------:R-:W-:Y:S01]  /*5990*/  LOP3.LUT R97, R97, 0x60, RZ, 0xc0, !PT ;  /* 0x0000006061617812 */ /* 0x000fe200078ec0ff */
[----:B------:R-:W1:Y:S01]  /*59a0*/  LDCU.64 UR62, c[0x0][0x348] ;  /* 0x00006900ff3e77ac */ /* 0x000e620008000a00 */
[----:B------:R-:W1:Y:S01]  /*59b0*/  LDCU UR42, c[0x0][0xb0c] ;  /* 0x00016180ff2a77ac */ /* 0x000e620008000800 */
[----:B------:R-:W1:Y:S01]  /*59c0*/  LDCU UR39, c[0x0][0xb30] ;  /* 0x00016600ff2777ac */ /* 0x000e620008000800 */
[----:B------:R-:W1:Y:S01]  /*59d0*/  LDCU.64 UR46, c[0x0][0x888] ;  /* 0x00011100ff2e77ac */ /* 0x000e620008000a00 */
[----:B------:R-:W1:Y:S01]  /*59e0*/  LDCU.64 UR40, c[0x0][0xb28] ;  /* 0x00016500ff2877ac */ /* 0x000e620008000a00 */
[----:B------:R-:W1:Y:S01]  /*59f0*/  LDCU.64 UR60, c[0x0][0x890] ;  /* 0x00011200ff3c77ac */ /* 0x000e620008000a00 */
[----:B------:R-:W1:Y:S01]  /*5a00*/  LDCU.128 UR52, c[0x0][0xb10] ;  /* 0x00016200ff3477ac */ /* 0x000e620008000c00 */
[----:B------:R-:W1:Y:S02]  /*5a10*/  LDCU UR56, c[0x0][0x374] ;  /* 0x00006e80ff3877ac */ /* 0x000e640008000800 */
[----:B-1234-:R-:W-:-:S07]  /*5a20*/  IMAD.IADD R37, R0, 0x1, R37 ;  /* 0x0000000100257824 */ /* 0x01efce00078e0225 */
.L_x_143:
[C---:B------:R-:W-:Y:S02]  /*5a30*/  LEA R3, R91.reuse, UR43, 0x3 ;  /* 0x0000002b5b037c11 */ /* 0x040fe4000f8e18ff */
[----:B------:R-:W-:Y:S02]  /*5a40*/  SHF.L.U32 R0, R94, 0x1f, RZ ;  /* 0x0000001f5e007819 */ /* 0x000fe400000006ff */
[----:B------:R-:W-:Y:S02]  /*5a50*/  LEA R5, R91, UR43, 0x4 ;  /* 0x0000002b5b057c11 */ /* 0x000fe4000f8e20ff */
[----:B------:R-:W1:Y:S02]  /*5a60*/  SYNCS.PHASECHK.TRANS64.TRYWAIT P0, [R3+URZ+0xa0], R0 ;  /* 0x0000a000030075a7 */ /* 0x000e6400080011ff */
[----:B-12---:R-:W-:Y:S05]  /*5a70*/  @!P0 BRA `(.L_x_102) ;  /* 0x00000050001c8947 */ /* 0x006fea0003800000 */
.L_x_192:
        /* <DEDUP_REMOVED lines=11> */
[----:B------:R-:W-:Y:S01]  /*5b30*/  PLOP3.LUT P0, PT, PT, PT, UP1, 0x80, 0x8 ;  /* 0x000000000008781c */ /* 0x000fe20003f0f018 */
[----:B------:R-:W-:Y:S11]  /*5b40*/  UP2UR UR44, UPR, URZ, 0x2 ;  /* 0x00000002ff2c7883 */ /* 0x000ff60008000000 */
[----:B------:R-:W-:Y:S01]  /*5b50*/  @!UPT UIADD3 URZ, UPT, UPT, URZ, URZ, URZ ;  /* 0x000000fffffff290 */ /* 0x000fe2000fffe0ff */
[----:B-1----:R-:W-:Y:S02]  /*5b60*/  @P0 SHF.R.U32.HI R0, RZ, 0x10, R5 ;  /* 0x00000010ff000819 */ /* 0x002fe40000011605 */
        /* <DEDUP_REMOVED lines=12> */
[----:B------:R-:W2:Y:S01]  /*5c30*/  LDCU UR12, c[0x0][0xb20] ;  /* 0x00016400ff0c77ac */ /* 0x000ea20008000800 */
[----:B------:R-:W-:Y:S02]  /*5c40*/  UIMAD.WIDE.U32 UR4, UR56, UR55, URZ ;  /* 0x00000037380472a5 */ /* 0x000fe4000f8e00ff */
[----:B------:R-:W-:Y:S02]  /*5c50*/  UIMAD.WIDE.U32 UR6, UR57, UR52, URZ ;  /* 0x00000034390672a5 */ /* 0x000fe4000f8e00ff */
[----:B------:R-:W-:Y:S02]  /*5c60*/  UISETP.NE.AND UP0, UPT, UR54, 0x1, UPT ;  /* 0x000000013600788c */ /* 0x000fe4000bf05270 */
[----:B------:R-:W-:Y:S02]  /*5c70*/  UIMAD.WIDE.U32 UR8, UR37, UR55, URZ ;  /* 0x00000037250872a5 */ /* 0x000fe4000f8e00ff */
[----:B------:R-:W-:Y:S02]  /*5c80*/  UIMAD.WIDE.U32 UR10, UR38, UR52, URZ ;  /* 0x00000034260a72a5 */ /* 0x000fe4000f8e00ff */
[----:B------:R-:W-:Y:S02]  /*5c90*/  UISETP.NE.AND UP1, UPT, UR42, 0x1, UPT ;  /* 0x000000012a00788c */ /* 0x000fe4000bf25270 */
[----:B------:R-:W-:Y:S01]  /*5ca0*/  UISETP.NE.AND UP2, UPT, UR45, 0x1, UPT ;  /* 0x000000012d00788c */ /* 0x000fe2000bf45270 */
[----:B------:R-:W-:Y:S02]  /*5cb0*/  UMOV UR4, UR5 ;  /* 0x0000000500047c82 */ /* 0x000fe40008000000 */
[----:B--2---:R-:W-:Y:S03]  /*5cc0*/  USHF.R.U32.HI UR5, URZ, UR12, UR4 ;  /* 0x0000000cff057299 */ /* 0x004fe60008011604 */
[----:B------:R-:W-:Y:S02]  /*5cd0*/  UMOV UR4, UR7 ;  /* 0x0000000700047c82 */ /* 0x000fe40008000000 */
[----:B------:R-:W-:Y:S02]  /*5ce0*/  USHF.R.U32.HI UR7, URZ, UR53, UR4 ;  /* 0x00000035ff077299 */ /* 0x000fe40008011604 */
[----:B------:R-:W-:Y:S02]  /*5cf0*/  USEL UR4, UR56, UR5, !UP0 ;  /* 0x0000000538047287 */ /* 0x000fe4000c000000 */
[----:B------:R-:W-:Y:S01]  /*5d00*/  USEL UR7, UR57, UR7, !UP1 ;  /* 0x0000000739077287 */ /* 0x000fe2000c800000 */
[----:B------:R-:W-:Y:S01]  /*5d10*/  UMOV UR5, UR9 ;  /* 0x0000000900057c82 */ /* 0x000fe20008000000 */
[----:B------:R-:W-:Y:S02]  /*5d20*/  UIMAD.WIDE.U32 UR8, UR4, UR40, URZ ;  /* 0x00000028040872a5 */ /* 0x000fe4000f8e00ff */
[----:B------:R-:W-:Y:S03]  /*5d30*/  USHF.R.U32.HI UR6, URZ, UR12, UR5 ;  /* 0x0000000cff067299 */ /* 0x000fe60008011605 */
[----:B------:R-:W-:Y:S01]  /*5d40*/  UMOV UR5, UR11 ;  /* 0x0000000b00057c82 */ /* 0x000fe20008000000 */
[----:B------:R-:W-:Y:S02]  /*5d50*/  UIMAD.WIDE.U32 UR10, UR7, UR40, URZ ;  /* 0x00000028070a72a5 */ /* 0x000fe4000f8e00ff */
[----:B------:R-:W-:Y:S02]  /*5d60*/  USHF.R.U32.HI UR12, URZ, UR53, UR5 ;  /* 0x00000035ff0c7299 */ /* 0x000fe40008011605 */
[----:B------:R-:W-:Y:S01]  /*5d70*/  USEL UR6, UR37, UR6, !UP0 ;  /* 0x0000000625067287 */ /* 0x000fe2000c000000 */
[----:B------:R-:W-:Y:S02]  /*5d80*/  UMOV UR5, UR9 ;  /* 0x0000000900057c82 */ /* 0x000fe40008000000 */
[----:B------:R-:W-:Y:S01]  /*5d90*/  UMOV UR10, UR11 ;  /* 0x0000000b000a7c82 */ /* 0x000fe20008000000 */
[----:B------:R-:W-:Y:S02]  /*5da0*/  @UP2 USHF.R.U32.HI UR4, URZ, UR41, UR5 ;  /* 0x00000029ff042299 */ /* 0x000fe40008011605 */
[----:B------:R-:W-:Y:S02]  /*5db0*/  @UP2 USHF.R.U32.HI UR7, URZ, UR41, UR10 ;  /* 0x00000029ff072299 */ /* 0x000fe4000801160a */
[----:B------:R-:W-:Y:S02]  /*5dc0*/  UIMAD UR4, UR45, UR4, URZ ;  /* 0x000000042d0472a4 */ /* 0x000fe4000f8e02ff */
        /* <DEDUP_REMOVED lines=8> */
[----:B------:R-:W-:Y:S02]  /*5e50*/  USEL UR11, UR6, UR4, !UP2 ;  /* 0x00000004060b7287 */ /* 0x000fe4000d000000 */
[----:B------:R-:W-:Y:S02]  /*5e60*/  UIADD3 UR8, UPT, UPT, -UR5, URZ, URZ ;  /* 0x000000ff05087290 */ /* 0x000fe4000fffe1ff */
[----:B------:R-:W-:Y:S01]  /*5e70*/  UIADD3 UR10, UPT, UPT, -UR11, URZ, URZ ;  /* 0x000000ff0b0a7290 */ /* 0x000fe2000fffe1ff */
[----:B------:R-:W-:Y:S01]  /*5e80*/  @!UP0 UMOV UR4, UR9 ;  /* 0x0000000900048c82 */ /* 0x000fe20008000000 */
[----:B------:R-:W-:Y:S02]  /*5e90*/  UIADD3 UR9, UPT, UPT, -UR6, URZ, URZ ;  /* 0x000000ff06097290 */ /* 0x000fe4000fffe1ff */
[----:B------:R-:W-:Y:S02]  /*5ea0*/  @!UP0 USHF.R.U32.HI UR4, URZ, UR41, UR4 ;  /* 0x00000029ff048299 */ /* 0x000fe40008011604 */
[----:B------:R-:W-:Y:S02]  /*5eb0*/  UIMAD UR10, UR45, UR10, UR6 ;  /* 0x0000000a2d0a72a4 */ /* 0x000fe4000f8e0206 */
[----:B------:R-:W-:Y:S04]  /*5ec0*/  @!UP0 USEL UR4, UR5, UR4, !UP2 ;  /* 0x0000000405048287 */ /* 0x000fe8000d000000 */
[----:B------:R-:W-:Y:S02]  /*5ed0*/  @!UP0 UIMAD UR10, UR7, UR10, UR4 ;  /* 0x0000000a070a82a4 */ /* 0x000fe4000f8e0204 */
[----:B------:R-:W-:Y:S02]  /*5ee0*/  @!UP0 UIADD3 UR11, UPT, UPT, UR11, -UR4, URZ ;  /* 0x800000040b0b8290 */ /* 0x000fe4000fffe0ff */
[----:B------:R-:W-:Y:S02]  /*5ef0*/  UIMAD UR7, UR42, UR8, UR38 ;  /* 0x000000082a0772a4 */ /* 0x000fe4000f8e0226 */
[----:B------:R-:W-:Y:S02]  /*5f00*/  @!UP0 UIMAD UR6, UR11, UR45, UR5 ;  /* 0x0000002d0b0682a4 */ /* 0x000fe4000f8e0205 */
[----:B------:R-:W-:Y:S01]  /*5f10*/  UIMAD UR4, UR54, UR9, UR37 ;  /* 0x00000009360472a4 */ /* 0x000fe2000f8e0225 */
[----:B------:R-:W-:Y:S02]  /*5f20*/  @!UP0 UMOV UR5, UR10 ;  /* 0x0000000a00058c82 */ /* 0x000fe40008000000 */
[----:B------:R-:W-:Y:S02]  /*5f30*/  UIMAD UR38, UR5, UR42, UR7 ;  /* 0x0000002a052672a4 */ /* 0x000fe4000f8e0207 */
[----:B------:R-:W-:Y:S11]  /*5f40*/  UIMAD UR37, UR6, UR54, UR4 ;  /* 0x00000036062572a4 */ /* 0x000ff6000f8e0204 */
[----:B------:R-:W-:Y:S01]  /*5f50*/  @!UPT UIADD3 URZ, UPT, UPT, URZ, URZ, URZ ;  /* 0x000000fffffff290 */ /* 0x000fe2000fffe0ff */
.L_x_103:
[----:B------:R-:W-:Y:S01]  /*5f60*/  UISETP.NE.AND UP0, UPT, UR39, 0x1, UPT ;  /* 0x000000012700788c */ /* 0x000fe2000bf05270 */
[----:B------:R-:W-:Y:S01]  /*5f70*/  IADD3 R91, PT, PT, R91, 0x1, RZ ;  /* 0x000000015b5b7810 */ /* 0x000fe20007ffe0ff */
[----:B------:R-:W-:Y:S02]  /*5f80*/  UIADD3 UR11, UPT, UPT, UR43, 0x200, URZ ;  /* 0x000002002b0b7890 */ /* 0x000fe4000fffe0ff */
[----:B------:R-:W-:Y:S02]  /*5f90*/  USHF.L.U32 UR50, UR20, 0x6, URZ ;  /* 0x0000000614327899 */ /* 0x000fe400080006ff */
[----:B------:R-:W-:Y:S05]  /*5fa0*/  USHF.L.U32 UR49, UR32, 0x8, URZ ;  /* 0x0000000820317899 */ /* 0x000fea00080006ff */
[----:B------:R-:W2:Y:S01]  /*5fb0*/  @!UP0 LDCU.128 UR12, c[0x0][0xb10] ;  /* 0x00016200ff0c87ac */ /* 0x000ea20008000c00 */
[----:B------:R-:W3:Y:S01]  /*5fc0*/  @!UP0 LDCU UR5, c[0x0][0xb0c] ;  /* 0x00016180ff0587ac */ /* 0x000ee20008000800 */
[----:B------:R-:W4:Y:S01]  /*5fd0*/  @!UP0 LDCU UR10, c[0x0][0xb20] ;  /* 0x00016400ff0a87ac */ /* 0x000f220008000800 */
[----:B--2---:R-:W-:Y:S02]  /*5fe0*/  UIMAD.WIDE.U32 UR8, UR38, UR12, URZ ;  /* 0x0000000c260872a5 */ /* 0x004fe4000f8e00ff */
[----:B------:R-:W-:Y:S02]  /*5ff0*/  UIMAD.WIDE.U32 UR6, UR37, UR15, URZ ;  /* 0x0000000f250672a5 */ /* 0x000fe4000f8e00ff */
[----:B------:R-:W-:Y:S03]  /*6000*/  @!UP0 UISETP.NE.AND UP1, UPT, UR14, 0x1, UPT ;  /* 0x000000010e00888c */ /* 0x000fe6000bf25270 */
[----:B------:R-:W-:Y:S01]  /*6010*/  @!UP0 UMOV UR4, UR9 ;  /* 0x0000000900048c82 */ /* 0x000fe20008000000 */
[----:B---3--:R-:W-:Y:S02]  /*6020*/  @!UP0 UISETP.NE.AND UP2, UPT, UR5, 0x1, UPT ;  /* 0x000000010500888c */ /* 0x008fe4000bf45270 */
[----:B------:R-:W-:Y:S01]  /*6030*/  @!UP0 USHF.R.U32.HI UR4, URZ, UR13, UR4 ;  /* 0x0000000dff048299 */ /* 0x000fe20008011604 */
[----:B------:R-:W-:Y:S02]  /*6040*/  @!UP0 UMOV UR6, UR7 ;  /* 0x0000000700068c82 */ /* 0x000fe40008000000 */
[----:B----4-:R-:W-:Y:S02]  /*6050*/  @!UP0 USHF.R.U32.HI UR6, URZ, UR10, UR6 ;  /* 0x0000000aff068299 */ /* 0x010fe40008011606 */
[----:B------:R-:W-:Y:S02]  /*6060*/  @!UP0 USEL UR7, UR38, UR4, !UP2 ;  /* 0x0000000426078287 */ /* 0x000fe4000d000000 */
[----:B------:R-:W-:Y:S04]  /*6070*/  @!UP0 USEL UR6, UR37, UR6, !UP1 ;  /* 0x0000000625068287 */ /* 0x000fe8000c800000 */
[----:B------:R-:W-:Y:S02]  /*6080*/  @!UP0 UIADD3 UR4, UPT, UPT, -UR7, UR6, URZ ;  /* 0x0000000607048290 */ /* 0x000fe4000fffe1ff */
[----:B------:R-:W-:Y:S02]  /*6090*/  @!UP0 UIADD3 UR6, UPT, UPT, UR7, -UR6, URZ ;  /* 0x8000000607068290 */ /* 0x000fe4000fffe0ff */
[----:B------:R-:W-:Y:S02]  /*60a0*/  @!UP0 UIMAD UR38, UR4, UR5, UR38 ;  /* 0x00000005042682a4 */ /* 0x000fe4000f8e0226 */
[----:B------:R-:W-:Y:S02]  /*60b0*/  @!UP0 UIMAD UR37, UR6, UR14, UR37 ;  /* 0x0000000e062582a4 */ /* 0x000fe4000f8e0225 */
[----:B------:R-:W-:Y:S09]  /*60c0*/  ULOP3.LUT UP0, URZ, UR11, 0x90, URZ, 0xc0, !UPT ;  /* 0x000000900bff7892 */ /* 0x000ff2000f80c0ff */
[----:B------:R-:W-:Y:S05]  /*60d0*/  BRA.U !UP0, `(.L_x_104) ;  /* 0x0000000108407547 */ /* 0x000fea000b800000 */
[----:B------:R-:W2:Y:S01]  /*60e0*/  LDCU.64 UR8, c[0x4][0x88] ;  /* 0x01001100ff0877ac */ /* 0x000ea20008000a00 */
[----:B------:R-:W-:Y:S01]  /*60f0*/  MOV R3, 0x0 ;  /* 0x0000000000037802 */ /* 0x000fe20000000f00 */
[----:B------:R-:W-:Y:S02]  /*6100*/  HFMA2 R12, -RZ, RZ, 0, 5.9604644775390625e-08 ;  /* 0x00000001ff0c7431 */ /* 0x000fe400000001ff */
[----:B------:R-:W-:Y:S02]  /*6110*/  IMAD.MOV.U32 R8, RZ, RZ, 0x70 ;  /* 0x00000070ff087424 */ /* 0x000fe400078e00ff */
[----:B------:R-:W-:Y:S01]  /*6120*/  IMAD.MOV.U32 R13, RZ, RZ, RZ ;  /* 0x000000ffff0d7224 */ /* 0x000fe200078e00ff */
[----:B------:R-:W3:Y:S01]  /*6130*/  LDCU.64 UR6, c[0x4][0x90] ;  /* 0x01001200ff0677ac */ /* 0x000ee20008000a00 */
[----:B------:R-:W4:Y:S01]  /*6140*/  LDC.64 R2, c[0x4][R3] ;  /* 0x0100000003027b82 */ /* 0x000f220000000a00 */
[----:B------:R-:W1:Y:S01]  /*6150*/  LDCU.64 UR4, c[0x4][0x8] ;  /* 0x01000100ff0477ac */ /* 0x000e620008000a00 */
[----:B--2---:R-:W-:Y:S01]  /*6160*/  MOV R5, UR9 ;  /* 0x0000000900057c02 */ /* 0x004fe20008000f00 */
[----:B------:R-:W-:Y:S01]  /*6170*/  IMAD.U32 R4, RZ, RZ, UR8 ;  /* 0x00000008ff047e24 */ /* 0x000fe2000f8e00ff */
[----:B---3--:R-:W-:Y:S01]  /*6180*/  MOV R7, UR7 ;  /* 0x0000000700077c02 */ /* 0x008fe20008000f00 */
[----:B------:R-:W-:Y:S01]  /*6190*/  IMAD.U32 R6, RZ, RZ, UR6 ;  /* 0x00000006ff067e24 */ /* 0x000fe2000f8e00ff */
[----:B-1----:R-:W-:Y:S01]  /*61a0*/  MOV R11, UR5 ;  /* 0x00000005000b7c02 */ /* 0x002fe20008000f00 */
[----:B------:R-:W-:Y:S02]  /*61b0*/  IMAD.U32 R10, RZ, RZ, UR4 ;  /* 0x00000004ff0a7e24 */ /* 0x000fe4000f8e00ff */
[----:B------:R-:W-:Y:S07]  /*61c0*/  LEPC R20, `(.L_x_104) ;  /* 0x000000001014794e */ /* 0x000fee0000000000 */
[----:B----45:R-:W-:Y:S05]  /*61d0*/  CALL.ABS.NOINC R2 ;  /* 0x0000000002007343 */ /* 0x030fea0003c00000 */
.L_x_104:
[----:B------:R-:W-:Y:S01]  /*61e0*/  LOP3.LUT P0, RZ, R96, 0x90, RZ, 0xc0, !PT ;  /* 0x0000009060ff7812 */ /* 0x000fe2000780c0ff */
[----:B------:R-:W-:Y:S11]  /*61f0*/  BSSY.RECONVERGENT B6, `(.L_x_105) ;  /* 0x0000013000067945 */ /* 0x000ff60003800200 */
[----:B------:R-:W-:Y:S01]  /*6200*/  @!UPT UIADD3 URZ, UPT, UPT, URZ, URZ, URZ ;  /* 0x000000fffffff290 */ /* 0x000fe2000fffe0ff */
[----:B------:R-:W-:Y:S05]  /*6210*/  @!P0 BRA `(.L_x_106) ;  /* 0x0000000000408947 */ /* 0x000fea0003800000 */
        /* <DEDUP_REMOVED lines=16> */
.L_x_106:
[----:B------:R-:W-:Y:S05]  /*6320*/  BSYNC.RECONVERGENT B6 ;  /* 0x0000000000067941 */ /* 0x000fea0003800200 */
.L_x_105:
[----:B------:R-:W-:Y:S01]  /*6330*/  R2UR UR4, R89 ;  /* 0x00000000590472ca */ /* 0x000fe200000e0000 */
[----:B------:R-:W-:Y:S01]  /*6340*/  UISETP.NE.U32.AND UP0, UPT, UR60, URZ, UPT ;  /* 0x000000ff3c00728c */ /* 0x000fe2000bf05070 */
[----:B------:R-:W-:Y:S02]  /*6350*/  ISETP.NE.U32.AND P4, PT, R82, RZ, PT ;  /* 0x000000ff5200720c */ /* 0x000fe40003f85070 */
[----:B------:R-:W-:Y:S01]  /*6360*/  ISETP.NE.U32.AND P2, PT, RZ, UR46, PT ;  /* 0x0000002eff007c0c */ /* 0x000fe2000bf45070 */
[----:B------:R-:W-:Y:S01]  /*6370*/  UISETP.NE.AND.EX UP1, UPT, UR61, URZ, UPT, UP0 ;  /* 0x000000ff3d00728c */ /* 0x000fe2000bf25300 */
[----:B------:R-:W-:Y:S01]  /*6380*/  ISETP.NE.AND.EX P4, PT, R83, RZ, PT, P4 ;  /* 0x000000ff5300720c */ /* 0x000fe20003f85340 */
[----:B------:R-:W-:Y:S01]  /*6390*/  UPLOP3.LUT UP0, UPT, UPT, UPT, UPT, 0x40, 0x4 ;  /* 0x000000000004789c */ /* 0x000fe20003f0e870 */
[----:B------:R-:W-:Y:S05]  /*63a0*/  ISETP.NE.AND.EX P2, PT, RZ, UR47, PT, P2 ;  /* 0x0000002fff007c0c */ /* 0x000fea000bf45320 */
[----:B------:R-:W-:Y:S06]  /*63b0*/  UISETP.NE.AND UP2, UPT, UR4, URZ, UPT ;  /* 0x000000ff0400728c */ /* 0x000fec000bf45270 */
[----:B------:R-:W-:Y:S05]  /*63c0*/  PLOP3.LUT P1, PT, PT, PT, UP2, 0x80, 0x8 ;  /* 0x000000000008781c */ /* 0x000fea0003f2f028 */
[----:B------:R-:W-:Y:S06]  /*63d0*/  @UP2 UPLOP3.LUT UP0, UPT, UPT, UPT, UP1, 0x80, 0x8 ;  /* 0x000000000008289c */ /* 0x000fec0003f0f010 */
[----:B------:R-:W-:Y:S01]  /*63e0*/  PLOP3.LUT P0, PT, PT, PT, UP0, 0x80, 0x8 ;  /* 0x000000000008781c */ /* 0x000fe20003f0f008 */
[----:B------:R-:W-:Y:S01]  /*63f0*/  @!UPT UIADD3 URZ, UPT, UPT, URZ, URZ, URZ ;  /* 0x000000fffffff290 */ /* 0x000fe2000fffe0ff */
[----:B------:R-:W-:Y:S11]  /*6400*/  BRA.U !UP1, `(.L_x_107) ;  /* 0x00000001093c7547 */ /* 0x000ff6000b800000 */
[----:B------:R-:W-:Y:S01]  /*6410*/  UISETP.NE.U32.AND UP0, UPT, UR46, URZ, UPT ;  /* 0x000000ff2e00728c */ /* 0x000fe2000bf05070 */
[----:B-1----:R-:W-:Y:S01]  /*6420*/  HFMA2 R0, -RZ, RZ, 0, 5.9604644775390625e-08 ;  /* 0x00000001ff007431 */ /* 0x002fe200000001ff */
[----:B------:R-:W1:Y:S01]  /*6430*/  LDCU.64 UR8, c[0x0][0x358] ;  /* 0x00006b00ff0877ac */ /* 0x000e620008000a00 */
[----:B------:R-:W-:Y:S01]  /*6440*/  IMAD.MOV.U32 R86, RZ, RZ, 0x1 ;  /* 0x00000001ff567424 */ /* 0x000fe200078e00ff */
[----:B------:R-:W-:Y:S06]  /*6450*/  UISETP.NE.AND.EX UP0, UPT, UR47, URZ, UPT, UP0 ;  /* 0x000000ff2f00728c */ /* 0x000fec000bf05300 */
[----:B------:R-:W-:Y:S05]  /*6460*/  PLOP3.LUT P3, PT, PT, PT, UP0, 0x80, 0x8 ;  /* 0x000000000008781c */ /* 0x000fea0003f6f008 */
[----:B------:R-:W2:Y:S01]  /*6470*/  @UP0 LDCU.64 UR4, c[0x0][0x888] ;  /* 0x00011100ff0407ac */ /* 0x000ea20008000a00 */
[----:B------:R-:W-:Y:S07]  /*6480*/  @UP0 UIMAD UR6, UR36, UR60, URZ ;  /* 0x0000003c240602a4 */ /* 0x000fee000f8e02ff */
[----:B------:R-:W-:Y:S01]  /*6490*/  @!P3 PRMT R86, R0, 0x7610, R86 ;  /* 0x000076100056b816 */ /* 0x000fe20000000056 */
[----:B--2---:R-:W-:Y:S06]  /*64a0*/  @UP0 UIMAD.WIDE UR4, UR6, 0x4, UR4 ;  /* 0x00000004060408a5 */ /* 0x004fec000f8e0204 */
[----:B------:R-:W-:Y:S01]  /*64b0*/  IMAD.U32 R2, RZ, RZ, UR4 ;  /* 0x00000004ff027e24 */ /* 0x000fe2000f8e00ff */
[----:B------:R-:W-:Y:S04]  /*64c0*/  MOV R3, UR5 ;  /* 0x0000000500037c02 */ /* 0x000fe80008000f00 */
[----:B------:R-:W2:Y:S01]  /*64d0*/  @!UP0 LDCU UR4, c[0x0][0x880] ;  /* 0x00011000ff0487ac */ /* 0x000ea20008000800 */
[----:B-1---5:R3:W5:Y:S02]  /*64e0*/  @P3 LDG.E R41, desc[UR8][R2.64] ;  /* 0x0000000802293981 */ /* 0x022764000c1e1900 */
[----:B--23--:R-:W-:Y:S02]  /*64f0*/  @!P3 IMAD.U32 R41, RZ, RZ, UR4 ;  /* 0x00000004ff29be24 */ /* 0x00cfe4000f8e00ff */
.L_x_107:
[----:B------:R-:W-:Y:S05]  /*6500*/  @!P4 BRA `(.L_x_108) ;  /* 0x000000000024c947 */ /* 0x000fea0003800000 */
[----:B------:R-:W-:Y:S01]  /*6510*/  ISETP.NE.U32.AND P3, PT, R80, RZ, PT ;  /* 0x000000ff5000720c */ /* 0x000fe20003f65070 */
[----:B------:R-:W2:Y:S03]  /*6520*/  LDCU.64 UR4, c[0x0][0x358] ;  /* 0x00006b00ff0477ac */ /* 0x000ea60008000a00 */
[----:B------:R-:W-:Y:S11]  /*6530*/  ISETP.NE.AND.EX P3, PT, R81, RZ, PT, P3 ;  /* 0x000000ff5100720c */ /* 0x000ff60003f65330 */
[----:B------:R-:W-:Y:S02]  /*6540*/  @!UPT UIADD3 URZ, UPT, UPT, URZ, URZ, URZ ;  /* 0x000000fffffff290 */ /* 0x000fe4000fffe0ff */
[----:B------:R-:W3:Y:S01]  /*6550*/  @P3 LDC.64 R2, c[0x0][0x8a8] ;  /* 0x00022a00ff023b82 */ /* 0x000ee20000000a00 */
[----:B-1----:R-:W-:Y:S04]  /*6560*/  @P3 IMAD R0, R82, UR36, RZ ;  /* 0x0000002452003c24 */ /* 0x002fe8000f8e02ff */
[----:B---3--:R-:W-:Y:S05]  /*6570*/  @P3 IMAD.WIDE R2, R0, 0x4, R2 ;  /* 0x0000000400023825 */ /* 0x008fea00078e0202 */
[----:B--2--5:R2:W5:Y:S02]  /*6580*/  @P3 LDG.E R38, desc[UR4][R2.64] ;  /* 0x0000000402263981 */ /* 0x024564000c1e1900 */
[----:B--2---:R-:W3:Y:S02]  /*6590*/  @!P3 LDC R38, c[0x0][0x8a0] ;  /* 0x00022800ff26bb82 */ /* 0x004ee40000000800 */
.L_x_108:
[----:B-----5:R-:W-:Y:S01]  /*65a0*/  FSETP.NEU.AND P4, PT, R41, RZ, PT ;  /* 0x000000ff2900720b */ /* 0x020fe20003f8d000 */
[----:B------:R-:W-:Y:S01]  /*65b0*/  BSSY B1, `(.L_x_109) ;  /* 0x0000041000017945 */ /* 0x000fe20003800000 */
[----:B------:R-:W-:Y:S01]  /*65c0*/  SEL R3, RZ, 0xffffffff, P2 ;  /* 0xffffffffff037807 */ /* 0x000fe20001000000 */
[----:B------:R-:W-:Y:S01]  /*65d0*/  IMAD.MOV.U32 R71, RZ, RZ, 0x1 ;  /* 0x00000001ff477424 */ /* 0x000fe200078e00ff */
[----:B------:R-:W-:Y:S01]  /*65e0*/  LOP3.LUT P3, RZ, R86, 0xff, RZ, 0xc0, !PT ;  /* 0x000000ff56ff7812 */ /* 0x000fe2000786c0ff */
[C---:B------:R-:W-:Y:S01]  /*65f0*/  IMAD R39, R36.reuse, 0x80, R37 ;  /* 0x0000008024277824 */ /* 0x040fe200078e0225 */
[----:B-1----:R-:W-:Y:S02]  /*6600*/  @P1 SEL R0, RZ, 0xffffffff, P4 ;  /* 0xffffffffff001807 */ /* 0x002fe40002000000 */
[----:B------:R-:W-:Y:S02]  /*6610*/  CS2R R78, SRZ ;  /* 0x00000000004e7805 */ /* 0x000fe4000001ff00 */
[----:B------:R-:W-:Y:S02]  /*6620*/  LEA R5, R93, UR43, 0x3 ;  /* 0x0000002b5d057c11 */ /* 0x000fe4000f8e18ff */
[----:B------:R-:W-:Y:S02]  /*6630*/  CS2R R76, SRZ ;  /* 0x00000000004c7805 */ /* 0x000fe4000001ff00 */
[----:B------:R-:W-:Y:S02]  /*6640*/  @P0 SEL R0, R3, R0, !P3 ;  /* 0x0000000003000207 */ /* 0x000fe40005800000 */
[----:B------:R-:W-:Y:S02]  /*6650*/  CS2R R74, SRZ ;  /* 0x00000000004a7805 */ /* 0x000fe4000001ff00 */
[----:B------:R-:W-:Y:S02]  /*6660*/  LEA R90, R36, UR43, 0x3 ;  /* 0x0000002b245a7c11 */ /* 0x000fe4000f8e18ff */
[----:B------:R-:W-:Y:S02]  /*6670*/  CS2R R72, SRZ ;  /* 0x0000000000487805 */ /* 0x000fe4000001ff00 */
[----:B------:R-:W-:Y:S02]  /*6680*/  @P1 LOP3.LUT R0, R0, 0x1, RZ, 0xc0, !PT ;  /* 0x0000000100001812 */ /* 0x000fe400078ec0ff */
[----:B------:R-:W-:Y:S02]  /*6690*/  SHF.L.U32 R7, R95, 0x1f, RZ ;  /* 0x0000001f5f077819 */ /* 0x000fe400000006ff */
[----:B------:R-:W-:Y:S02]  /*66a0*/  ISETP.NE.U32.OR P6, PT, R0, 0x1, !P1 ;  /* 0x000000010000780c */ /* 0x000fe40004fc5470 */
[----:B------:R-:W-:Y:S02]  /*66b0*/  PLOP3.LUT P2, PT, PT, PT, UP1, 0x80, 0x8 ;  /* 0x000000000008781c */ /* 0x000fe40003f4f018 */
[----:B------:R-:W-:Y:S02]  /*66c0*/  SEL R0, RZ, 0xffffffff, P4 ;  /* 0xffffffffff007807 */ /* 0x000fe40002000000 */
[----:B------:R-:W-:Y:S07]  /*66d0*/  P2R R102, PR, RZ, 0x40 ;  /* 0x00000040ff667803 */ /* 0x000fee0000000000 */
[----:B------:R-:W-:Y:S02]  /*66e0*/  @P6 SHF.L.U32 R2, R92, 0x1f, RZ ;  /* 0x0000001f5c026819 */ /* 0x000fe400000006ff */
[----:B------:R-:W-:Y:S02]  /*66f0*/  @P2 SEL R0, R3, R0, !P3 ;  /* 0x0000000003002207 */ /* 0x000fe40005800000 */
[----:B------:R-:W1:Y:S02]  /*6700*/  @P6 SYNCS.PHASECHK.TRANS64.TRYWAIT P1, [R5+URZ+0x50], R2 ;  /* 0x00005002050065a7 */ /* 0x000e6400080211ff */
[----:B------:R-:W-:Y:S04]  /*6710*/  LOP3.LUT R0, R0, 0x1, RZ, 0xc0, !PT ;  /* 0x0000000100007812 */ /* 0x000fe800078ec0ff */
[----:B------:R-:W-:Y:S04]  /*6720*/  ISETP.NE.U32.AND P5, PT, R0, 0x1, PT ;  /* 0x000000010000780c */ /* 0x000fe80003fa5070 */
[----:B------:R-:W-:Y:S01]  /*6730*/  P2R R100, PR, RZ, 0x20 ;  /* 0x00000020ff647803 */ /* 0x000fe20000000000 */
[----:B------:R2:W4:Y:S01]  /*6740*/  SYNCS.PHASECHK.TRANS64.TRYWAIT P0, [R90+URZ+0xc0], R7 ;  /* 0x0000c0075a0075a7 */ /* 0x00052200080011ff */
[----:B-1----:R-:W-:Y:S01]  /*6750*/  @P6 SEL R71, RZ, 0x1, !P1 ;  /* 0x00000001ff476807 */ /* 0x002fe20004800000 */
[----:B--2---:R-:W-:Y:S06]  /*6760*/  @!P6 BRA `(.L_x_110) ;  /* 0x000000000094e947 */ /* 0x004fec0003800000 */
[----:B------:R-:W-:Y:S01]  /*6770*/  @P5 IMAD R4, R93, 0x1000, R84 ;  /* 0x000010005d045824 */ /* 0x000fe200078e0254 */
[----:B------:R-:W-:Y:S01]  /*6780*/  LOP3.LUT P6, RZ, R85, 0x80, RZ, 0xc0, !PT ;  /* 0x0000008055ff7812 */ /* 0x000fe200078cc0ff */
[----:B------:R-:W1:Y:S01]  /*6790*/  S2R R0, SR_CgaCtaId ;  /* 0x0000000000007919 */ /* 0x000e620000008800 */
[----:B------:R-:W-:Y:S01]  /*67a0*/  ISETP.NE.AND P2, PT, R71, RZ, PT ;  /* 0x000000ff4700720c */ /* 0x000fe20003f45270 */
[----:B------:R-:W-:Y:S01]  /*67b0*/  @P5 VIADD R3, R4, UR43 ;  /* 0x0000002b04035c36 */ /* 0x000fe20008000000 */
[----:B------:R-:W-:Y:S01]  /*67c0*/  PLOP3.LUT P1, PT, PT, PT, PT, 0x8, 0x80 ;  /* 0x000000000080781c */ /* 0x000fe20003f2e170 */
[----:B------:R-:W-:Y:S01]  /*67d0*/  BSSY B0, `(.L_x_111) ;  /* 0x000000d000007945 */ /* 0x000fe20003800000 */
[----:B------:R-:W-:Y:S01]  /*67e0*/  @P5 PLOP3.LUT P1, PT, P6, PT, PT, 0x80, 0x8 ;  /* 0x000000000008581c */ /* 0x000fe2000372f070 */
[C---:B------:R-:W-:Y:S01]  /*67f0*/  @P5 VIADD R2, R3.reuse, 0x200 ;  /* 0x0000020003025836 */ /* 0x040fe20000000000 */
[----:B------:R-:W-:Y:S01]  /*6800*/  CS2R R74, SRZ ;  /* 0x00000000004a7805 */ /* 0x000fe2000001ff00 */
[----:B------:R-:W-:Y:S01]  /*6810*/  @P5 VIADD R3, R3, 0x210 ;  /* 0x0000021003035836 */ /* 0x000fe20000000000 */
[----:B------:R-:W-:Y:S02]  /*6820*/  CS2R R72, SRZ ;  /* 0x0000000000487805 */ /* 0x000fe4000001ff00 */
[----:B------:R-:W-:Y:S02]  /*6830*/  CS2R R78, SRZ ;  /* 0x00000000004e7805 */ /* 0x000fe4000001ff00 */
[----:B------:R-:W-:Y:S05]  /*6840*/  CS2R R76, SRZ ;  /* 0x00000000004c7805 */ /* 0x000fea000001ff00 */
[----:B------:R-:W-:Y:S01]  /*6850*/  @P1 VIADD R3, R2, 0xfffffff0 ;  /* 0xfffffff002031836 */ /* 0x000fe20000000000 */
[----:B------:R-:W-:Y:S06]  /*6860*/  @P2 BRA `(.L_x_112) ;  /* 0x00000000000c2947 */ /* 0x000fec0003800000 */
[----:B------:R-:W-:Y:S04]  /*6870*/  SHF.L.U32 R2, R92, 0x1f, RZ ;  /* 0x0000001f5c027819 */ /* 0x000fe800000006ff */
[----:B------:R-:W2:Y:S02]  /*6880*/  SYNCS.PHASECHK.TRANS64.TRYWAIT P1, [R5+URZ+0x50], R2 ;  /* 0x00005002050075a7 */ /* 0x000ea400080211ff */
[----:B--2---:R-:W-:Y:S05]  /*6890*/  @!P1 BRA `(.L_x_113) ;  /* 0x0000004000a89947 */ /* 0x004fea0003800000 */
.L_x_112:
[----:B------:R-:W-:Y:S05]  /*68a0*/  BSYNC B0 ;  /* 0x0000000000007941 */ /* 0x000fea0003800000 */
.L_x_111:
[----:B------:R-:W-:Y:S01]  /*68b0*/  ISETP.NE.AND P1, PT, R100, RZ, PT ;  /* 0x000000ff6400720c */ /* 0x000fe20003f25270 */
[----:B--2---:R-:W-:Y:S02]  /*68c0*/  VIADD R5, R5, 0x70 ;  /* 0x0000007005057836 */ /* 0x004fe40000000000 */
[----:B------:R-:W-:Y:S03]  /*68d0*/  VIADD R93, R93, 0x1 ;  /* 0x000000015d5d7836 */ /* 0x000fe60000000000 */
[----:B-1----:R-:W-:Y:S07]  /*68e0*/  PRMT R0, R0, 0x654, R5 ;  /* 0x0000065400007816 */ /* 0x002fee0000000005 */
[----:B------:R1:W2:Y:S04]  /*68f0*/  @P1 LDS.128 R72, [R4+UR43+0x200] ;  /* 0x0002002b04481984 */ /* 0x0002a80008000c00 */
[----:B------:R1:W1:Y:S01]  /*6900*/  @P1 LDS.128 R76, [R3] ;  /* 0x00000000034c1984 */ /* 0x0002620000000c00 */
[C---:B------:R-:W-:Y:S01]  /*6910*/  ISETP.NE.AND P1, PT, R93.reuse, 0x4, PT ;  /* 0x000000045d00780c */ /* 0x040fe20003f25270 */
[----:B------:R-:W-:Y:S01]  /*6920*/  @!PT LDS RZ, [RZ] ;  /* 0x00000000fffff984 */ /* 0x000fe20000000800 */
[----:B------:R-:W-:Y:S01]  /*6930*/  @!PT LDS RZ, [RZ] ;  /* 0x00000000fffff984 */ /* 0x000fe20000000800 */
[----:B------:R-:W-:Y:S01]  /*6940*/  @!PT LDS RZ, [RZ] ;  /* 0x00000000fffff984 */ /* 0x000fe20000000800 */
[----:B------:R-:W-:Y:S01]  /*6950*/  @!PT LDS RZ, [RZ] ;  /* 0x00000000fffff984 */ /* 0x000fe20000000800 */
[----:B------:R5:W-:Y:S06]  /*6960*/  MEMBAR.ALL.CTA ;  /* 0x0000000000007992 */ /* 0x000bec0000008000 */
[----:B-----5:R-:W5:Y:S01]  /*6970*/  FENCE.VIEW.ASYNC.S ;  /* 0x00000000000073c6 */ /* 0x020f620000000000 */
[----:B------:R-:W-:Y:S02]  /*6980*/  SEL R5, RZ, 0x1, P1 ;  /* 0x00000001ff057807 */ /* 0x000fe40000800000 */
[----:B------:R-:W-:Y:S02]  /*6990*/  SEL R93, R93, RZ, P1 ;  /* 0x000000ff5d5d7207 */ /* 0x000fe40000800000 */
[----:B------:R-:W-:Y:S01]  /*69a0*/  LOP3.LUT R92, R92, R5, RZ, 0x3c, !PT ;  /* 0x000000055c5c7212 */ /* 0x000fe200078e3cff */
[----:B-----5:R1:W-:Y:S06]  /*69b0*/  SYNCS.ARRIVE.TRANS64.RED.A1T0 RZ, [R0+URZ], RZ ;  /* 0x000000ff00ff79a7 */ /* 0x0203ec00081004ff */
.L_x_110:
[----:B------:R-:W-:Y:S05]  /*69c0*/  BSYNC B1 ;  /* 0x0000000000017941 */ /* 0x000fea0003800000 */
.L_x_109:
[----:B-1----:R-:W-:Y:S04]  /*69d0*/  SHF.R.U32.HI R0, RZ, 0x15, R39 ;  /* 0x00000015ff007819 */ /* 0x002fe80000011627 */
[----:B------:R-:W-:Y:S01]  /*69e0*/  LOP3.LUT P1, RZ, R0, 0x3, R87, 0x48, !PT ;  /* 0x0000000300ff7812 */ /* 0x000fe20007824857 */
[----:B------:R-:W-:Y:S01]  /*69f0*/  @!UPT UIADD3 URZ, UPT, UPT, URZ, URZ, URZ ;  /* 0x000000fffffff290 */ /* 0x000fe2000fffe0ff */
[----:B----4-:R-:W-:Y:S11]  /*6a00*/  @P0 BRA `(.L_x_114) ;  /* 0x0000000000080947 */ /* 0x010ff60003800000 */
[----:B------:R-:W1:Y:S02]  /*6a10*/  SYNCS.PHASECHK.TRANS64.TRYWAIT P0, [R90+URZ+0xc0], R7 ;  /* 0x0000c0075a0075a7 */ /* 0x000e6400080011ff */
[----:B-1----:R-:W-:Y:S05]  /*6a20*/  @!P0 BRA `(.L_x_115) ;  /* 0x0000004000588947 */ /* 0x002fea0003800000 */
.L_x_114:
[----:B------:R-:W-:Y:S05]  /*6a30*/  @!P1 BRA `(.L_x_116) ;  /* 0x0000000000409947 */ /* 0x000fea0003800000 */
[----:B------:R-:W4:Y:S01]  /*6a40*/  LDCU.64 UR8, c[0x4][0x78] ;  /* 0x01000f00ff0877ac */ /* 0x000f220008000a00 */
[----:B------:R-:W-:Y:S01]  /*6a50*/  MOV R3, 0x0 ;  /* 0x0000000000037802 */ /* 0x000fe20000000f00 */
[----:B------:R-:W-:Y:S02]  /*6a60*/  HFMA2 R12, -RZ, RZ, 0, 5.9604644775390625e-08 ;  /* 0x00000001ff0c7431 */ /* 0x000fe400000001ff */
[----:B------:R-:W-:Y:S02]  /*6a70*/  IMAD.MOV.U32 R8, RZ, RZ, 0x192 ;  /* 0x00000192ff087424 */ /* 0x000fe400078e00ff */
[----:B------:R-:W-:Y:S01]  /*6a80*/  IMAD.MOV.U32 R13, RZ, RZ, RZ ;  /* 0x000000ffff0d7224 */ /* 0x000fe200078e00ff */
[----:B------:R-:W1:Y:S01]  /*6a90*/  LDCU.64 UR6, c[0x4][0x80] ;  /* 0x01001000ff0677ac */ /* 0x000e620008000a00 */
[----:B------:R-:W2:Y:S01]  /*6aa0*/  LDC.64 R2, c[0x4][R3] ;  /* 0x0100000003027b82 */ /* 0x000ea20000000a00 */
[----:B------:R-:W5:Y:S01]  /*6ab0*/  LDCU.64 UR4, c[0x4][0x18] ;  /* 0x01000300ff0477ac */ /* 0x000f620008000a00 */
[----:B----4-:R-:W-:Y:S01]  /*6ac0*/  MOV R5, UR9 ;  /* 0x0000000900057c02 */ /* 0x010fe20008000f00 */
[----:B------:R-:W-:Y:S01]  /*6ad0*/  IMAD.U32 R4, RZ, RZ, UR8 ;  /* 0x00000008ff047e24 */ /* 0x000fe2000f8e00ff */
[----:B-1----:R-:W-:Y:S01]  /*6ae0*/  MOV R7, UR7 ;  /* 0x0000000700077c02 */ /* 0x002fe20008000f00 */
[----:B------:R-:W-:Y:S01]  /*6af0*/  IMAD.U32 R6, RZ, RZ, UR6 ;  /* 0x00000006ff067e24 */ /* 0x000fe2000f8e00ff */
[----:B-----5:R-:W-:Y:S01]  /*6b00*/  MOV R11, UR5 ;  /* 0x00000005000b7c02 */ /* 0x020fe20008000f00 */
[----:B------:R-:W-:Y:S02]  /*6b10*/  IMAD.U32 R10, RZ, RZ, UR4 ;  /* 0x00000004ff0a7e24 */ /* 0x000fe4000f8e00ff */
[----:B------:R-:W-:Y:S07]  /*6b20*/  LEPC R20, `(.L_x_116) ;  /* 0x000000001014794e */ /* 0x000fee0000000000 */
[----:B--23--:R-:W-:Y:S05]  /*6b30*/  CALL.ABS.NOINC R2 ;  /* 0x0000000002007343 */ /* 0x00cfea0003c00000 */
.L_x_116:
[-C--:B--2---:R-:W-:Y:S01]  /*6b40*/  F2FP.F16.E4M3.UNPACK_B R42, R72.reuse ;  /* 0x00000048ff2a723e */ /* 0x084fe200020006ff */
[----:B------:R-:W-:Y:S05]  /*6b50*/  WARPSYNC.ALL ;  /* 0x0000000000007948 */ /* 0x000fea0003800000 */
[----:B------:R-:W-:Y:S01]  /*6b60*/  R2UR UR4, R39 ;  /* 0x00000000270472ca */ /* 0x000fe200000e0000 */
[--C-:B------:R-:W-:Y:S01]  /*6b70*/  HADD2.F32 R40, -RZ, R42.reuse.H0_H0 ;  /* 0x2000002aff287230 */ /* 0x100fe20000004100 */
[----:B------:R-:W-:Y:S01]  /*6b80*/  F2FP.F16.E4M3.UNPACK_B R43, R72.H1 ;  /* 0x00000048ff2b723e */ /* 0x000fe200030006ff */
[----:B------:R-:W-:Y:S01]  /*6b90*/  HADD2.F32 R42, -RZ, R42.H1_H1 ;  /* 0x3000002aff2a7230 */ /* 0x000fe20000004100 */
[-C--:B------:R-:W-:Y:S01]  /*6ba0*/  F2FP.F16.E4M3.UNPACK_B R45, R73.reuse ;  /* 0x00000049ff2d723e */ /* 0x080fe200020006ff */
[----:B------:R-:W-:Y:S01]  /*6bb0*/  BSSY.RECONVERGENT B0, `(.L_x_117) ;  /* 0x000009e000007945 */ /* 0x000fe20003800200 */
[----:B------:R-:W-:Y:S01]  /*6bc0*/  F2FP.F16.E4M3.UNPACK_B R47, R73.H1 ;  /* 0x00000049ff2f723e */ /* 0x000fe200030006ff */
[--C-:B------:R-:W-:Y:S01]  /*6bd0*/  HADD2.F32 R44, -RZ, R43.reuse.H0_H0 ;  /* 0x2000002bff2c7230 */ /* 0x100fe20000004100 */
[-C--:B------:R-:W-:Y:S01]  /*6be0*/  F2FP.F16.E4M3.UNPACK_B R49, R74.reuse ;  /* 0x0000004aff31723e */ /* 0x080fe200020006ff */
[----:B------:R-:W-:Y:S01]  /*6bf0*/  HADD2.F32 R46, -RZ, R43.H1_H1 ;  /* 0x3000002bff2e7230 */ /* 0x000fe20000004100 */
[----:B------:R-:W-:Y:S01]  /*6c00*/  F2FP.F16.E4M3.UNPACK_B R51, R74.H1 ;  /* 0x0000004aff33723e */ /* 0x000fe200030006ff */
[--C-:B------:R-:W-:Y:S01]  /*6c10*/  HADD2.F32 R43, -RZ, R45.reuse.H0_H0 ;  /* 0x2000002dff2b7230 */ /* 0x100fe20000004100 */
[-C--:B------:R-:W-:Y:S01]  /*6c20*/  F2FP.F16.E4M3.UNPACK_B R53, R75.reuse ;  /* 0x0000004bff35723e */ /* 0x080fe200020006ff */
[----:B-1----:R-:W3:Y:S01]  /*6c30*/  LDTM.x32 R4, tmem[UR4] ;  /* 0x00000004000479ee */ /* 0x002ee200082c0000 */
[----:B------:R-:W-:Y:S01]  /*6c40*/  F2FP.F16.E4M3.UNPACK_B R55, R75.H1 ;  /* 0x0000004bff37723e */ /* 0x000fe200030006ff */
[----:B------:R-:W-:Y:S01]  /*6c50*/  HADD2.F32 R48, -RZ, R45.H1_H1 ;  /* 0x3000002dff307230 */ /* 0x000fe20000004100 */
[-C--:B------:R-:W-:Y:S01]  /*6c60*/  F2FP.F16.E4M3.UNPACK_B R57, R76.reuse ;  /* 0x0000004cff39723e */ /* 0x080fe200020006ff */
[----:B------:R-:W-:Y:S01]  /*6c70*/  HADD2.F32 R52, -RZ, R49.H1_H1 ;  /* 0x30000031ff347230 */ /* 0x000fe20000004100 */
[----:B------:R-:W-:Y:S01]  /*6c80*/  IADD3 R112, PT, PT, R84, UR43, RZ ;  /* 0x0000002b54707c10 */ /* 0x000fe2000fffe0ff */
[----:B------:R-:W-:Y:S01]  /*6c90*/  HADD2.F32 R56, -RZ, R53.H1_H1 ;  /* 0x30000035ff387230 */ /* 0x000fe20000004100 */
[----:B------:R-:W-:Y:S01]  /*6ca0*/  MOV R101, 0x10 ;  /* 0x0000001000657802 */ /* 0x000fe20000000f00 */
[----:B------:R-:W-:Y:S01]  /*6cb0*/  HADD2.F32 R60, -RZ, R57.H1_H1 ;  /* 0x30000039ff3c7230 */ /* 0x000fe20000004100 */
[----:B------:R-:W-:Y:S01]  /*6cc0*/  LOP3.LUT P5, RZ, R85, 0x80, RZ, 0xc0, !PT ;  /* 0x0000008055ff7812 */ /* 0x000fe200078ac0ff */
[--C-:B------:R-:W-:Y:S01]  /*6cd0*/  HADD2.F32 R45, -RZ, R47.reuse.H0_H0 ;  /* 0x2000002fff2d7230 */ /* 0x100fe20000004100 */
[----:B------:R-:W-:Y:S01]  /*6ce0*/  F2FP.F16.E4M3.UNPACK_B R59, R76.H1 ;  /* 0x0000004cff3b723e */ /* 0x000fe200030006ff */
[----:B------:R-:W-:Y:S01]  /*6cf0*/  HADD2.F32 R50, -RZ, R47.H1_H1 ;  /* 0x3000002fff327230 */ /* 0x000fe20000004100 */
[----:B------:R-:W-:Y:S01]  /*6d00*/  SEL R101, R101, 0xfffffff0, !P5 ;  /* 0xfffffff065657807 */ /* 0x000fe20006800000 */
[----:B------:R-:W-:Y:S01]  /*6d10*/  HADD2.F32 R47, -RZ, R49.H0_H0 ;  /* 0x20000031ff2f7230 */ /* 0x000fe20000004100 */
[-C--:B------:R-:W-:Y:S01]  /*6d20*/  F2FP.F16.E4M3.UNPACK_B R61, R77.reuse ;  /* 0x0000004dff3d723e */ /* 0x080fe200020006ff */
[--C-:B------:R-:W-:Y:S01]  /*6d30*/  HADD2.F32 R49, -RZ, R51.reuse.H0_H0 ;  /* 0x20000033ff317230 */ /* 0x100fe20000004100 */
[----:B------:R-:W-:Y:S01]  /*6d40*/  F2FP.F16.E4M3.UNPACK_B R63, R77.H1 ;  /* 0x0000004dff3f723e */ /* 0x000fe200030006ff */
[----:B------:R-:W-:Y:S01]  /*6d50*/  HADD2.F32 R54, -RZ, R51.H1_H1 ;  /* 0x30000033ff367230 */ /* 0x000fe20000004100 */
[-C--:B------:R-:W-:Y:S01]  /*6d60*/  F2FP.F16.E4M3.UNPACK_B R65, R78.reuse ;  /* 0x0000004eff41723e */ /* 0x080fe200020006ff */
[----:B------:R-:W-:Y:S01]  /*6d70*/  HADD2.F32 R51, -RZ, R53.H0_H0 ;  /* 0x20000035ff337230 */ /* 0x000fe20000004100 */
[----:B------:R-:W-:Y:S01]  /*6d80*/  F2FP.F16.E4M3.UNPACK_B R67, R78.H1 ;  /* 0x0000004eff43723e */ /* 0x000fe200030006ff */
[----:B------:R-:W-:Y:S01]  /*6d90*/  HADD2.F32 R64, -RZ, R61.H1_H1 ;  /* 0x3000003dff407230 */ /* 0x000fe20000004100 */
[----:B------:R-:W-:Y:S01]  /*6da0*/  ISETP.NE.AND P0, PT, R97, RZ, PT ;  /* 0x000000ff6100720c */ /* 0x000fe20003f05270 */
[C---:B---3--:R-:W-:Y:S01]  /*6db0*/  FMUL R0, R38.reuse, R4 ;  /* 0x0000000426007220 */ /* 0x048fe20000400000 */
[C---:B------:R-:W-:Y:S01]  /*6dc0*/  FMUL R2, R38.reuse, R5 ;  /* 0x0000000526027220 */ /* 0x040fe20000400000 */
[C---:B------:R-:W-:Y:S01]  /*6dd0*/  FMUL R4, R38.reuse, R8 ;  /* 0x0000000826047220 */ /* 0x040fe20000400000 */
[C---:B------:R-:W-:Y:S01]  /*6de0*/  FMUL R5, R38.reuse, R9 ;  /* 0x0000000926057220 */ /* 0x040fe20000400000 */
[C---:B------:R-:W-:Y:S01]  /*6df0*/  FFMA R0, R41.reuse, R40, R0 ;  /* 0x0000002829007223 */ /* 0x040fe20000000000 */
[C---:B------:R-:W-:Y:S01]  /*6e00*/  FFMA R2, R41.reuse, R42, R2 ;  /* 0x0000002a29027223 */ /* 0x040fe20000000002 */
[C---:B------:R-:W-:Y:S01]  /*6e10*/  FMUL R8, R38.reuse, R12 ;  /* 0x0000000c26087220 */ /* 0x040fe20000400000 */
[C---:B------:R-:W-:Y:S01]  /*6e20*/  FMUL R9, R38.reuse, R13 ;  /* 0x0000000d26097220 */ /* 0x040fe20000400000 */
[C---:B------:R-:W-:Y:S01]  /*6e30*/  FMUL R12, R38.reuse, R16 ;  /* 0x00000010260c7220 */ /* 0x040fe20000400000 */
[C---:B------:R-:W-:Y:S01]  /*6e40*/  FMUL R13, R38.reuse, R17 ;  /* 0x00000011260d7220 */ /* 0x040fe20000400000 */
[C---:B------:R-:W-:Y:S01]  /*6e50*/  FMUL R16, R38.reuse, R20 ;  /* 0x0000001426107220 */ /* 0x040fe20000400000 */
[C---:B------:R-:W-:Y:S01]  /*6e60*/  FMUL R17, R38.reuse, R21 ;  /* 0x0000001526117220 */ /* 0x040fe20000400000 */
[C---:B------:R-:W-:Y:S01]  /*6e70*/  FMUL R20, R38.reuse, R24 ;  /* 0x0000001826147220 */ /* 0x040fe20000400000 */
[C---:B------:R-:W-:Y:S01]  /*6e80*/  FMUL R21, R38.reuse, R25 ;  /* 0x0000001926157220 */ /* 0x040fe20000400000 */
[----:B------:R-:W-:Y:S02]  /*6e90*/  HADD2.F32 R68, -RZ, R65.H1_H1 ;  /* 0x30000041ff447230 */ /* 0x000fe40000004100 */
[C---:B------:R-:W-:Y:S01]  /*6ea0*/  FMUL R24, R38.reuse, R28 ;  /* 0x0000001c26187220 */ /* 0x040fe20000400000 */
[C---:B------:R-:W-:Y:S01]  /*6eb0*/  FMUL R25, R38.reuse, R29 ;  /* 0x0000001d26197220 */ /* 0x040fe20000400000 */
[C---:B------:R-:W-:Y:S01]  /*6ec0*/  FMUL R28, R38.reuse, R32 ;  /* 0x00000020261c7220 */ /* 0x040fe20000400000 */
[C---:B------:R-:W-:Y:S01]  /*6ed0*/  FMUL R29, R38.reuse, R33 ;  /* 0x00000021261d7220 */ /* 0x040fe20000400000 */
[C---:B------:R-:W-:Y:S01]  /*6ee0*/  FMUL R3, R38.reuse, R6 ;  /* 0x0000000626037220 */ /* 0x040fe20000400000 */
[C---:B------:R-:W-:Y:S01]  /*6ef0*/  FMUL R7, R38.reuse, R7 ;  /* 0x0000000726077220 */ /* 0x040fe20000400000 */
[----:B------:R-:W-:Y:S01]  /*6f00*/  FMUL R6, R38, R10 ;  /* 0x0000000a26067220 */ /* 0x000fe20000400000 */
[-C--:B------:R-:W-:Y:S01]  /*6f10*/  F2FP.F16.E4M3.UNPACK_B R40, R79.reuse ;  /* 0x0000004fff28723e */ /* 0x080fe200020006ff */
[C---:B------:R-:W-:Y:S01]  /*6f20*/  FFMA R3, R41.reuse, R44, R3 ;  /* 0x0000002c29037223 */ /* 0x040fe20000000003 */
[C---:B------:R-:W-:Y:S01]  /*6f30*/  FFMA R7, R41.reuse, R46, R7 ;  /* 0x0000002e29077223 */ /* 0x040fe20000000007 */
[----:B------:R-:W-:Y:S01]  /*6f40*/  F2FP.F16.E4M3.UNPACK_B R42, R79.H1 ;  /* 0x0000004fff2a723e */ /* 0x000fe200030006ff */
[C---:B------:R-:W-:Y:S01]  /*6f50*/  FFMA R4, R41.reuse, R43, R4 ;  /* 0x0000002b29047223 */ /* 0x040fe20000000004 */
[C---:B------:R-:W-:Y:S01]  /*6f60*/  FFMA R5, R41.reuse, R48, R5 ;  /* 0x0000003029057223 */ /* 0x040fe20000000005 */
[----:B------:R-:W-:Y:S01]  /*6f70*/  ISETP.NE.AND P6, PT, R102, RZ, PT ;  /* 0x000000ff6600720c */ /* 0x000fe20003fc5270 */
[----:B------:R-:W-:Y:S01]  /*6f80*/  FFMA R6, R41, R45, R6 ;  /* 0x0000002d29067223 */ /* 0x000fe20000000006 */
[----:B------:R-:W-:Y:S01]  /*6f90*/  F2FP.SATFINITE.E4M3.F32.PACK_AB_MERGE_C R99, R7, R3, RZ ;  /* 0x000000030763723e */ /* 0x000fe200048070ff */
[C---:B------:R-:W-:Y:S01]  /*6fa0*/  FMUL R11, R38.reuse, R11 ;  /* 0x0000000b260b7220 */ /* 0x040fe20000400000 */
[C---:B------:R-:W-:Y:S01]  /*6fb0*/  FMUL R10, R38.reuse, R14 ;  /* 0x0000000e260a7220 */ /* 0x040fe20000400000 */
[----:B------:R-:W-:Y:S01]  /*6fc0*/  FMUL R15, R38, R15 ;  /* 0x0000000f260f7220 */ /* 0x000fe20000400000 */
[----:B------:R-:W-:Y:S01]  /*6fd0*/  F2FP.SATFINITE.E4M3.F32.PACK_AB_MERGE_C R104, R2, R0, R99 ;  /* 0x000000000268723e */ /* 0x000fe20004807063 */
[C---:B------:R-:W-:Y:S01]  /*6fe0*/  FFMA R11, R41.reuse, R50, R11 ;  /* 0x00000032290b7223 */ /* 0x040fe2000000000b */
[----:B------:R-:W-:Y:S01]  /*6ff0*/  IADD3 R99, PT, PT, R112, R101, RZ ;  /* 0x0000006570637210 */ /* 0x000fe20007ffe0ff */
[C---:B------:R-:W-:Y:S01]  /*7000*/  FFMA R8, R41.reuse, R47, R8 ;  /* 0x0000002f29087223 */ /* 0x040fe20000000008 */
[----:B------:R-:W-:Y:S01]  /*7010*/  FFMA R9, R41, R52, R9 ;  /* 0x0000003429097223 */ /* 0x000fe20000000009 */
[--C-:B------:R-:W-:Y:S01]  /*7020*/  HADD2.F32 R53, -RZ, R55.reuse.H0_H0 ;  /* 0x20000037ff357230 */ /* 0x100fe20000004100 */
[----:B------:R-:W-:Y:S01]  /*7030*/  F2FP.SATFINITE.E4M3.F32.PACK_AB_MERGE_C R105, R11, R6, RZ ;  /* 0x000000060b69723e */ /* 0x000fe200048070ff */
[C---:B------:R-:W-:Y:S01]  /*7040*/  FFMA R10, R41.reuse, R49, R10 ;  /* 0x00000031290a7223 */ /* 0x040fe2000000000a */
[C---:B------:R-:W-:Y:S01]  /*7050*/  FFMA R15, R41.reuse, R54, R15 ;  /* 0x00000036290f7223 */ /* 0x040fe2000000000f */
[----:B------:R-:W-:Y:S01]  /*7060*/  FFMA R12, R41, R51, R12 ;  /* 0x00000033290c7223 */ /* 0x000fe2000000000c */
[----:B------:R-:W-:Y:S01]  /*7070*/  F2FP.SATFINITE.E4M3.F32.PACK_AB_MERGE_C R105, R5, R4, R105 ;  /* 0x000000040569723e */ /* 0x000fe20004807069 */
[----:B------:R-:W-:Y:S01]  /*7080*/  FFMA R13, R41, R56, R13 ;  /* 0x00000038290d7223 */ /* 0x000fe2000000000d */
[----:B------:R-:W-:Y:S01]  /*7090*/  HADD2.F32 R58, -RZ, R55.H1_H1 ;  /* 0x30000037ff3a7230 */ /* 0x000fe20000004100 */
[----:B------:R-:W-:Y:S01]  /*70a0*/  F2FP.SATFINITE.E4M3.F32.PACK_AB_MERGE_C R106, R15, R10, RZ ;  /* 0x0000000a0f6a723e */ /* 0x000fe200048070ff */
[----:B------:R-:W-:Y:S02]  /*70b0*/  HADD2.F32 R55, -RZ, R57.H0_H0 ;  /* 0x20000039ff377230 */ /* 0x000fe40000004100 */
[C---:B------:R-:W-:Y:S01]  /*70c0*/  FMUL R14, R38.reuse, R18 ;  /* 0x00000012260e7220 */ /* 0x040fe20000400000 */
[C---:B------:R-:W-:Y:S01]  /*70d0*/  FMUL R19, R38.reuse, R19 ;  /* 0x0000001326137220 */ /* 0x040fe20000400000 */
[--C-:B------:R-:W-:Y:S02]  /*70e0*/  HADD2.F32 R57, -RZ, R59.reuse.H0_H0 ;  /* 0x2000003bff397230 */ /* 0x100fe40000004100 */
[C---:B------:R-:W-:Y:S01]  /*70f0*/  FMUL R18, R38.reuse, R22 ;  /* 0x0000001626127220 */ /* 0x040fe20000400000 */
[C---:B------:R-:W-:Y:S01]  /*7100*/  FFMA R14, R41.reuse, R53, R14 ;  /* 0x00000035290e7223 */ /* 0x040fe2000000000e */
[----:B------:R-:W-:Y:S02]  /*7110*/  HADD2.F32 R62, -RZ, R59.H1_H1 ;  /* 0x3000003bff3e7230 */ /* 0x000fe40000004100 */
[C---:B------:R-:W-:Y:S01]  /*7120*/  FFMA R19, R41.reuse, R58, R19 ;  /* 0x0000003a29137223 */ /* 0x040fe20000000013 */
[----:B------:R-:W-:Y:S02]  /*7130*/  HADD2.F32 R59, -RZ, R61.H0_H0 ;  /* 0x2000003dff3b7230 */ /* 0x000fe40000004100 */
[C---:B------:R-:W-:Y:S01]  /*7140*/  FMUL R23, R38.reuse, R23 ;  /* 0x0000001726177220 */ /* 0x040fe20000400000 */
[C---:B------:R-:W-:Y:S01]  /*7150*/  FFMA R16, R41.reuse, R55, R16 ;  /* 0x0000003729107223 */ /* 0x040fe20000000010 */
[C---:B------:R-:W-:Y:S01]  /*7160*/  FFMA R17, R41.reuse, R60, R17 ;  /* 0x0000003c29117223 */ /* 0x040fe20000000011 */
[--C-:B------:R-:W-:Y:S02]  /*7170*/  HADD2.F32 R61, -RZ, R63.reuse.H0_H0 ;  /* 0x2000003fff3d7230 */ /* 0x100fe40000004100 */
[C---:B------:R-:W-:Y:S01]  /*7180*/  FFMA R18, R41.reuse, R57, R18 ;  /* 0x0000003929127223 */ /* 0x040fe20000000012 */
[----:B------:R-:W-:Y:S02]  /*7190*/  HADD2.F32 R66, -RZ, R63.H1_H1 ;  /* 0x3000003fff427230 */ /* 0x000fe40000004100 */
[C---:B------:R-:W-:Y:S01]  /*71a0*/  FMUL R22, R38.reuse, R26 ;  /* 0x0000001a26167220 */ /* 0x040fe20000400000 */
[----:B------:R-:W-:Y:S02]  /*71b0*/  HADD2.F32 R63, -RZ, R65.H0_H0 ;  /* 0x20000041ff3f7230 */ /* 0x000fe40000004100 */
[C---:B------:R-:W-:Y:S01]  /*71c0*/  FFMA R23, R41.reuse, R62, R23 ;  /* 0x0000003e29177223 */ /* 0x040fe20000000017 */
[C---:B------:R-:W-:Y:S01]  /*71d0*/  FMUL R27, R38.reuse, R27 ;  /* 0x0000001b261b7220 */ /* 0x040fe20000400000 */
[C---:B------:R-:W-:Y:S01]  /*71e0*/  FFMA R20, R41.reuse, R59, R20 ;  /* 0x0000003b29147223 */ /* 0x040fe20000000014 */
[C---:B------:R-:W-:Y:S01]  /*71f0*/  FFMA R21, R41.reuse, R64, R21 ;  /* 0x0000004029157223 */ /* 0x040fe20000000015 */
[--C-:B------:R-:W-:Y:S02]  /*7200*/  HADD2.F32 R65, -RZ, R67.reuse.H0_H0 ;  /* 0x20000043ff417230 */ /* 0x100fe40000004100 */
[C---:B------:R-:W-:Y:S01]  /*7210*/  FFMA R22, R41.reuse, R61, R22 ;  /* 0x0000003d29167223 */ /* 0x040fe20000000016 */
[----:B------:R-:W-:Y:S02]  /*7220*/  HADD2.F32 R70, -RZ, R67.H1_H1 ;  /* 0x30000043ff467230 */ /* 0x000fe40000004100 */
[C---:B------:R-:W-:Y:S01]  /*7230*/  FMUL R26, R38.reuse, R30 ;  /* 0x0000001e261a7220 */ /* 0x040fe20000400000 */
[--C-:B------:R-:W-:Y:S02]  /*7240*/  HADD2.F32 R67, -RZ, R40.reuse.H0_H0 ;  /* 0x20000028ff437230 */ /* 0x100fe40000004100 */
[C---:B------:R-:W-:Y:S01]  /*7250*/  FFMA R27, R41.reuse, R66, R27 ;  /* 0x00000042291b7223 */ /* 0x040fe2000000001b */
[C---:B------:R-:W-:Y:S01]  /*7260*/  FMUL R31, R38.reuse, R31 ;  /* 0x0000001f261f7220 */ /* 0x040fe20000400000 */
[C---:B------:R-:W-:Y:S01]  /*7270*/  FFMA R24, R41.reuse, R63, R24 ;  /* 0x0000003f29187223 */ /* 0x040fe20000000018 */
[----:B------:R-:W-:Y:S02]  /*7280*/  HADD2.F32 R40, -RZ, R40.H1_H1 ;  /* 0x30000028ff287230 */ /* 0x000fe40000004100 */
[C---:B------:R-:W-:Y:S01]  /*7290*/  FFMA R25, R41.reuse, R68, R25 ;  /* 0x0000004429197223 */ /* 0x040fe20000000019 */
[--C-:B------:R-:W-:Y:S02]  /*72a0*/  HADD2.F32 R69, -RZ, R42.reuse.H0_H0 ;  /* 0x2000002aff457230 */ /* 0x100fe40000004100 */
[C---:B------:R-:W-:Y:S01]  /*72b0*/  FFMA R26, R41.reuse, R65, R26 ;  /* 0x00000041291a7223 */ /* 0x040fe2000000001a */
[----:B------:R-:W-:Y:S02]  /*72c0*/  HADD2.F32 R42, -RZ, R42.H1_H1 ;  /* 0x3000002aff2a7230 */ /* 0x000fe40000004100 */
[C---:B------:R-:W-:Y:S01]  /*72d0*/  FMUL R30, R38.reuse, R34 ;  /* 0x00000022261e7220 */ /* 0x040fe20000400000 */
[----:B------:R-:W-:Y:S01]  /*72e0*/  FFMA R31, R41, R70, R31 ;  /* 0x00000046291f7223 */ /* 0x000fe2000000001f */
[----:B------:R-:W-:Y:S01]  /*72f0*/  FMUL R35, R38, R35 ;  /* 0x0000002326237220 */ /* 0x000fe20000400000 */
[----:B------:R-:W-:Y:S01]  /*7300*/  F2FP.SATFINITE.E4M3.F32.PACK_AB_MERGE_C R107, R19, R14, RZ ;  /* 0x0000000e136b723e */ /* 0x000fe200048070ff */
[C---:B------:R-:W-:Y:S01]  /*7310*/  FFMA R28, R41.reuse, R67, R28 ;  /* 0x00000043291c7223 */ /* 0x040fe2000000001c */
[C---:B------:R-:W-:Y:S01]  /*7320*/  FFMA R29, R41.reuse, R40, R29 ;  /* 0x00000028291d7223 */ /* 0x040fe2000000001d */
[C---:B------:R-:W-:Y:S01]  /*7330*/  FFMA R30, R41.reuse, R69, R30 ;  /* 0x00000045291e7223 */ /* 0x040fe2000000001e */
[----:B------:R-:W-:Y:S01]  /*7340*/  FFMA R35, R41, R42, R35 ;  /* 0x0000002a29237223 */ /* 0x000fe20000000023 */
[----:B------:R-:W-:Y:S02]  /*7350*/  F2FP.SATFINITE.E4M3.F32.PACK_AB_MERGE_C R106, R9, R8, R106 ;  /* 0x00000008096a723e */ /* 0x000fe4000480706a */
[----:B------:R-:W-:Y:S02]  /*7360*/  F2FP.SATFINITE.E4M3.F32.PACK_AB_MERGE_C R107, R13, R12, R107 ;  /* 0x0000000c0d6b723e */ /* 0x000fe4000480706b */
[----:B------:R-:W-:Y:S02]  /*7370*/  F2FP.SATFINITE.E4M3.F32.PACK_AB_MERGE_C R108, R23, R18, RZ ;  /* 0x00000012176c723e */ /* 0x000fe400048070ff */
[----:B------:R-:W-:Y:S01]  /*7380*/  F2FP.SATFINITE.E4M3.F32.PACK_AB_MERGE_C R109, R27, R22, RZ ;  /* 0x000000161b6d723e */ /* 0x000fe200048070ff */
[----:B------:R1:W-:Y:S01]  /*7390*/  STS.128 [R84+UR43+0x4200], R104 ;  /* 0x0042006854007988 */ /* 0x0003e20008000c2b */
[----:B------:R-:W-:Y:S02]  /*73a0*/  F2FP.SATFINITE.E4M3.F32.PACK_AB_MERGE_C R103, R31, R26, RZ ;  /* 0x0000001a1f67723e */ /* 0x000fe400048070ff */
[----:B------:R-:W-:Y:S02]  /*73b0*/  F2FP.SATFINITE.E4M3.F32.PACK_AB_MERGE_C R113, R35, R30, RZ ;  /* 0x0000001e2371723e */ /* 0x000fe400048070ff */
[----:B------:R-:W-:Y:S02]  /*73c0*/  F2FP.SATFINITE.E4M3.F32.PACK_AB_MERGE_C R108, R17, R16, R108 ;  /* 0x00000010116c723e */ /* 0x000fe4000480706c */
[----:B------:R-:W-:Y:S02]  /*73d0*/  F2FP.SATFINITE.E4M3.F32.PACK_AB_MERGE_C R109, R21, R20, R109 ;  /* 0x00000014156d723e */ /* 0x000fe4000480706d */
[----:B------:R-:W-:Y:S02]  /*73e0*/  F2FP.SATFINITE.E4M3.F32.PACK_AB_MERGE_C R110, R25, R24, R103 ;  /* 0x00000018196e723e */ /* 0x000fe40004807067 */
[----:B------:R-:W-:Y:S02]  /*73f0*/  F2FP.SATFINITE.E4M3.F32.PACK_AB_MERGE_C R111, R29, R28, R113 ;  /* 0x0000001c1d6f723e */ /* 0x000fe40004807071 */
[----:B------:R-:W-:Y:S02]  /*7400*/  LEA R103, R93, UR43, 0x3 ;  /* 0x0000002b5d677c11 */ /* 0x000fe4000f8e18ff */
[----:B------:R-:W-:Y:S01]  /*7410*/  @P6 SHF.L.U32 R112, R92, 0x1f, RZ ;  /* 0x0000001f5c706819 */ /* 0x000fe200000006ff */
[----:B------:R1:W-:Y:S01]  /*7420*/  STS.128 [R99+0x4200], R108 ;  /* 0x0042006c63007388 */ /* 0x0003e20000000c00 */
[----:B------:R-:W-:Y:S01]  /*7430*/  @!PT LDS RZ, [RZ] ;  /* 0x00000000fffff984 */ /* 0x000fe20000000800 */
[----:B------:R-:W-:Y:S01]  /*7440*/  @!PT LDS RZ, [RZ] ;  /* 0x00000000fffff984 */ /* 0x000fe20000000800 */
[----:B------:R-:W-:Y:S01]  /*7450*/  @!PT LDS RZ, [RZ] ;  /* 0x00000000fffff984 */ /* 0x000fe20000000800 */
[----:B------:R-:W-:Y:S01]  /*7460*/  @!PT LDS RZ, [RZ] ;  /* 0x00000000fffff984 */ /* 0x000fe20000000800 */
[----:B------:R2:W-:Y:S07]  /*7470*/  MEMBAR.ALL.CTA ;  /* 0x0000000000007992 */ /* 0x0005ee0000008000 */
[----:B--2---:R-:W2:Y:S02]  /*7480*/  FENCE.VIEW.ASYNC.S ;  /* 0x00000000000073c6 */ /* 0x004ea40000000000 */
[----:B--2---:R-:W-:Y:S06]  /*7490*/  BAR.SYNC.DEFER_BLOCKING 0x1, 0x80 ;  /* 0x0042000000007b1d */ /* 0x004fec0000010000 */
[----:B------:R-:W-:Y:S05]  /*74a0*/  @P0 BRA `(.L_x_118) ;  /* 0x0000000000380947 */ /* 0x000fea0003800000 */
[----:B------:R-:W-:Y:S01]  /*74b0*/  UIADD3 UR4, UPT, UPT, UR43, 0x4200, URZ ;  /* 0x000042002b047890 */ /* 0x000fe2000fffe0ff */
[----:B------:R-:W-:Y:S01]  /*74c0*/  UMOV UR51, UR36 ;  /* 0x0000002400337c82 */ /* 0x000fe20008000000 */
[----:B------:R-:W-:Y:S02]  /*74d0*/  UIADD3 UR9, UPT, UPT, UR49, 0x80, URZ ;  /* 0x0000008031097890 */ /* 0x000fe4000fffe0ff */
[----:B------:R-:W-:Y:S02]  /*74e0*/  UIADD3 UR8, UPT, UPT, UR43, 0x4a00, URZ ;  /* 0x00004a002b087890 */ /* 0x000fe4000fffe0ff */
[----:B------:R-:W-:Y:S01]  /*74f0*/  MOV R96, UR4 ;  /* 0x0000000400607c02 */ /* 0x000fe20008000f00 */
[----:B------:R-:W-:Y:S01]  /*7500*/  UIADD3 UR4, UP0, UPT, UR62, 0x680, URZ ;  /* 0x000006803e047890 */ /* 0x000fe2000ff1e0ff */
[----:B------:R-:W-:Y:S02]  /*7510*/  UMOV UR10, UR50 ;  /* 0x00000032000a7c82 */ /* 0x000fe40008000000 */
[----:B------:R-:W-:Y:S01]  /*7520*/  R2UR UR48, R96 ;  /* 0x00000000603072ca */ /* 0x000fe200000e0000 */
[----:B------:R-:W-:Y:S01]  /*7530*/  UIADD3.X UR5, UPT, UPT, URZ, UR63, URZ, UP0, !UPT ;  /* 0x0000003fff057290 */ /* 0x000fe200087fe4ff */
[----:B------:R-:W-:Y:S11]  /*7540*/  UMOV UR11, UR36 ;  /* 0x00000024000b7c82 */ /* 0x000ff60008000000 */
[----:B------:R2:W-:Y:S01]  /*7550*/  UTMASTG.3D [UR48], [UR4] ;  /* 0x00000030040073b5 */ /* 0x0005e20008010000 */
[----:B------:R2:W-:Y:S01]  /*7560*/  UTMASTG.3D [UR8], [UR4] ;  /* 0x00000008040073b5 */ /* 0x0005e20008010000 */
[----:B------:R0:W-:Y:S01]  /*7570*/  UTMACMDFLUSH ;  /* 0x00000000000079b7 */ /* 0x0001e20000000000 */
[----:B--2---:R-:W-:Y:S04]  /*7580*/  DEPBAR.LE SB0, 0x1 ;  /* 0x000080400000791a */ /* 0x004fe80000000000 */
.L_x_118:
[----:B------:R-:W-:Y:S05]  /*7590*/  BSYNC.RECONVERGENT B0 ;  /* 0x0000000000007941 */ /* 0x000fea0003800200 */
.L_x_117:
[----:B------:R-:W-:Y:S06]  /*75a0*/  BAR.SYNC.DEFER_BLOCKING 0x1, 0x80 ;  /* 0x0042000000007b1d */ /* 0x000fec0000010000 */
[----:B------:R-:W2:Y:S01]  /*75b0*/  @P6 SYNCS.PHASECHK.TRANS64.TRYWAIT P0, [R103+URZ+0x50], R112 ;  /* 0x00005070670065a7 */ /* 0x000ea200080011ff */
[----:B------:R-:W-:Y:S01]  /*75c0*/  BSSY B1, `(.L_x_119) ;  /* 0x0000020000017945 */ /* 0x000fe20003800000 */
[----:B--2---:R-:W-:Y:S03]  /*75d0*/  @P6 SEL R71, RZ, 0x1, !P0 ;  /* 0x00000001ff476807 */ /* 0x004fe60004000000 */
[----:B------:R-:W-:Y:S05]  /*75e0*/  @!P6 BRA `(.L_x_120) ;  /* 0x000000000074e947 */ /* 0x000fea0003800000 */
[----:B------:R-:W-:Y:S01]  /*75f0*/  ISETP.NE.AND P1, PT, R100, RZ, PT ;  /* 0x000000ff6400720c */ /* 0x000fe20003f25270 */
[----:B------:R-:W2:Y:S01]  /*7600*/  S2R R0, SR_CgaCtaId ;  /* 0x0000000000007919 */ /* 0x000ea20000008800 */
[----:B------:R-:W-:Y:S01]  /*7610*/  ISETP.NE.AND P0, PT, R71, RZ, PT ;  /* 0x000000ff4700720c */ /* 0x000fe20003f05270 */
[----:B------:R-:W-:Y:S10]  /*7620*/  BSSY B0, `(.L_x_121) ;  /* 0x0000008000007945 */ /* 0x000ff40003800000 */
[----:B------:R-:W-:Y:S05]  /*7630*/  @P1 IMAD R2, R93, 0x1000, R84 ;  /* 0x000010005d021824 */ /* 0x000fea00078e0254 */
[----:B------:R-:W-:Y:S05]  /*7640*/  @P1 IADD3 R4, PT, PT, R2, UR43, RZ ;  /* 0x0000002b02041c10 */ /* 0x000fea000fffe0ff */
[----:B------:R-:W-:Y:S01]  /*7650*/  @P1 IMAD.IADD R3, R4, 0x1, R101 ;  /* 0x0000000104031824 */ /* 0x000fe200078e0265 */
[----:B------:R-:W-:Y:S06]  /*7660*/  @P0 BRA `(.L_x_122) ;  /* 0x00000000000c0947 */ /* 0x000fec0003800000 */
[----:B------:R-:W-:Y:S04]  /*7670*/  SHF.L.U32 R4, R92, 0x1f, RZ ;  /* 0x0000001f5c047819 */ /* 0x000fe800000006ff */
[----:B------:R-:W3:Y:S02]  /*7680*/  SYNCS.PHASECHK.TRANS64.TRYWAIT P0, [R103+URZ+0x50], R4 ;  /* 0x00005004670075a7 */ /* 0x000ee400080011ff */
[----:B---3--:R-:W-:Y:S05]  /*7690*/  @!P0 BRA `(.L_x_123) ;  /* 0x0000003400508947 */ /* 0x008fea0003800000 */
.L_x_122:
[----:B------:R-:W-:Y:S05]  /*76a0*/  BSYNC B0 ;  /* 0x0000000000007941 */ /* 0x000fea0003800000 */
.L_x_121:
[----:B------:R-:W-:Y:S01]  /*76b0*/  ISETP.NE.AND P0, PT, R100, RZ, PT ;  /* 0x000000ff6400720c */ /* 0x000fe20003f05270 */
[----:B---3--:R-:W-:Y:S02]  /*76c0*/  VIADD R103, R103, 0x70 ;  /* 0x0000007067677836 */ /* 0x008fe40000000000 */
[----:B------:R-:W-:Y:S03]  /*76d0*/  VIADD R93, R93, 0x1 ;  /* 0x000000015d5d7836 */ /* 0x000fe60000000000 */
[----:B--2---:R-:W-:Y:S07]  /*76e0*/  PRMT R0, R0, 0x654, R103 ;  /* 0x0000065400007816 */ /* 0x004fee0000000067 */
[----:B------:R2:W3:Y:S04]  /*76f0*/  @P0 LDS.128 R72, [R2+UR43+0x200] ;  /* 0x0002002b02480984 */ /* 0x0004e80008000c00 */
[----:B------:R2:W4:Y:S01]  /*7700*/  @P0 LDS.128 R76, [R3+0x200] ;  /* 0x00020000034c0984 */ /* 0x0005220000000c00 */
        /* <DEDUP_REMOVED lines=11> */
.L_x_120:
[----:B------:R-:W-:Y:S05]  /*77c0*/  BSYNC B1 ;  /* 0x0000000000017941 */ /* 0x000fea0003800000 */
.L_x_119:
[----:B--2---:R-:W-:Y:S05]  /*77d0*/  VIADD R0, R39, 0x20 ;  /* 0x0000002027007836 */ /* 0x004fea0000000000 */
[----:B------:R-:W-:Y:S04]  /*77e0*/  SHF.R.U32.HI R0, RZ, 0x15, R0 ;  /* 0x00000015ff007819 */ /* 0x000fe80000011600 */
[----:B------:R-:W-:Y:S11]  /*77f0*/  LOP3.LUT P0, RZ, R0, 0x3, R87, 0x48, !PT ;  /* 0x0000000300ff7812 */ /* 0x000ff60007804857 */
[----:B------:R-:W-:Y:S02]  /*7800*/  @!UPT UIADD3 URZ, UPT, UPT, URZ, URZ, URZ ;  /* 0x000000fffffff290 */ /* 0x000fe4000fffe0ff */
[----:B------:R-:W-:Y:S05]  /*7810*/  @!P0 BRA `(.L_x_124) ;  /* 0x0000000000408947 */ /* 0x000fea0003800000 */
[----:B------:R-:W2:Y:S01]  /*7820*/  LDCU.64 UR8, c[0x4][0x78] ;  /* 0x01000f00ff0877ac */ /* 0x000ea20008000a00 */
[----:B------:R-:W-:Y:S01]  /*7830*/  MOV R3, 0x0 ;  /* 0x0000000000037802 */ /* 0x000fe20000000f00 */
[----:B------:R-:W-:Y:S02]  /*7840*/  HFMA2 R12, -RZ, RZ, 0, 5.9604644775390625e-08 ;  /* 0x00000001ff0c7431 */ /* 0x000fe400000001ff */
[----:B------:R-:W-:Y:S02]  /*7850*/  IMAD.MOV.U32 R8, RZ, RZ, 0x192 ;  /* 0x00000192ff087424 */ /* 0x000fe400078e00ff */
[----:B------:R-:W-:Y:S01]  /*7860*/  IMAD.MOV.U32 R13, RZ, RZ, RZ ;  /* 0x000000ffff0d7224 */ /* 0x000fe200078e00ff */
[----:B------:R-:W5:Y:S01]  /*7870*/  LDCU.64 UR6, c[0x4][0x80] ;  /* 0x01001000ff0677ac */ /* 0x000f620008000a00 */
[----:B------:R-:W1:Y:S01]  /*7880*/  LDC.64 R2, c[0x4][R3] ;  /* 0x0100000003027b82 */ /* 0x000e620000000a00 */
[----:B------:R-:W3:Y:S01]  /*7890*/  LDCU.64 UR4, c[0x4][0x18] ;  /* 0x01000300ff0477ac */ /* 0x000ee20008000a00 */
[----:B--2---:R-:W-:Y:S01]  /*78a0*/  MOV R5, UR9 ;  /* 0x0000000900057c02 */ /* 0x004fe20008000f00 */
[----:B------:R-:W-:Y:S01]  /*78b0*/  IMAD.U32 R4, RZ, RZ, UR8 ;  /* 0x00000008ff047e24 */ /* 0x000fe2000f8e00ff */
[----:B-----5:R-:W-:Y:S01]  /*78c0*/  MOV R7, UR7 ;  /* 0x0000000700077c02 */ /* 0x020fe20008000f00 */
[----:B------:R-:W-:Y:S01]  /*78d0*/  IMAD.U32 R6, RZ, RZ, UR6 ;  /* 0x00000006ff067e24 */ /* 0x000fe2000f8e00ff */
[----:B---3--:R-:W-:Y:S01]  /*78e0*/  MOV R11, UR5 ;  /* 0x00000005000b7c02 */ /* 0x008fe20008000f00 */
[----:B------:R-:W-:Y:S02]  /*78f0*/  IMAD.U32 R10, RZ, RZ, UR4 ;  /* 0x00000004ff0a7e24 */ /* 0x000fe4000f8e00ff */
[----:B------:R-:W-:Y:S07]  /*7900*/  LEPC R20, `(.L_x_124) ;  /* 0x000000001014794e */ /* 0x000fee0000000000 */
[----:B-1--4-:R-:W-:Y:S05]  /*7910*/  CALL.ABS.NOINC R2 ;  /* 0x0000000002007343 */ /* 0x012fea0003c00000 */
.L_x_124:
[-C--:B---3--:R-:W-:Y:S01]  /*7920*/  F2FP.F16.E4M3.UNPACK_B R42, R72.reuse ;  /* 0x00000048ff2a723e */ /* 0x088fe200020006ff */
        /* <DEDUP_REMOVED lines=13> */
[----:B------:R-:W-:Y:S01]  /*7a00*/  F2FP.F16.E4M3.UNPACK_B R54, R75 ;  /* 0x0000004bff36723e */ /* 0x000fe200020006ff */
[----:B------:R-:W2:Y:S01]  /*7a10*/  LDTM.x32 R4, tmem[UR4+0x20] ;  /* 0x00002004000479ee */ /* 0x000ea200082c0000 */
[----:B------:R-:W-:Y:S01]  /*7a20*/  HADD2.F32 R46, -RZ, R46.H1_H1 ;  /* 0x3000002eff2e7230 */ /* 0x000fe20000004100 */
[----:B----4-:R-:W-:Y:S01]  /*7a30*/  F2FP.F16.E4M3.UNPACK_B R58, R76 ;  /* 0x0000004cff3a723e */ /* 0x010fe200020006ff */
[--C-:B------:R-:W-:Y:S01]  /*7a40*/  HADD2.F32 R49, -RZ, R50.reuse.H0_H0 ;  /* 0x20000032ff317230 */ /* 0x100fe20000004100 */
[----:B------:R-:W-:Y:S01]  /*7a50*/  F2FP.F16.E4M3.UNPACK_B R62, R77 ;  /* 0x0000004dff3e723e */ /* 0x000fe200020006ff */
[----:B------:R-:W-:Y:S01]  /*7a60*/  HADD2.F32 R50, -RZ, R50.H1_H1 ;  /* 0x30000032ff327230 */ /* 0x000fe20000004100 */
[----:B------:R-:W-:Y:S01]  /*7a70*/  F2FP.F16.E4M3.UNPACK_B R66, R78 ;  /* 0x0000004eff42723e */ /* 0x000fe200020006ff */
[--C-:B------:R-:W-:Y:S01]  /*7a80*/  HADD2.F32 R53, -RZ, R54.reuse.H0_H0 ;  /* 0x20000036ff357230 */ /* 0x100fe20000004100 */
[----:B------:R-:W-:Y:S01]  /*7a90*/  F2FP.F16.E4M3.UNPACK_B R70, R79 ;  /* 0x0000004fff46723e */ /* 0x000fe200020006ff */
[----:B------:R-:W-:Y:S01]  /*7aa0*/  HADD2.F32 R54, -RZ, R54.H1_H1 ;  /* 0x30000036ff367230 */ /* 0x000fe20000004100 */
[----:B------:R-:W-:Y:S01]  /*7ab0*/  F2FP.F16.E4M3.UNPACK_B R56, R75.H1 ;  /* 0x0000004bff38723e */ /* 0x000fe200030006ff */
[--C-:B------:R-:W-:Y:S01]  /*7ac0*/  HADD2.F32 R57, -RZ, R58.reuse.H0_H0 ;  /* 0x2000003aff397230 */ /* 0x100fe20000004100 */
[----:B------:R-:W-:Y:S01]  /*7ad0*/  F2FP.F16.E4M3.UNPACK_B R60, R76.H1 ;  /* 0x0000004cff3c723e */ /* 0x000fe200030006ff */
[----:B------:R-:W-:Y:S01]  /*7ae0*/  HADD2.F32 R58, -RZ, R58.H1_H1 ;  /* 0x3000003aff3a7230 */ /* 0x000fe20000004100 */
[----:B------:R-:W-:Y:S01]  /*7af0*/  F2FP.F16.E4M3.UNPACK_B R64, R77.H1 ;  /* 0x0000004dff40723e */ /* 0x000fe200030006ff */
[--C-:B------:R-:W-:Y:S01]  /*7b00*/  HADD2.F32 R61, -RZ, R62.reuse.H0_H0 ;  /* 0x2000003eff3d7230 */ /* 0x100fe20000004100 */
[----:B------:R-:W-:Y:S01]  /*7b10*/  F2FP.F16.E4M3.UNPACK_B R68, R78.H1 ;  /* 0x0000004eff44723e */ /* 0x000fe200030006ff */
[----:B------:R-:W-:Y:S01]  /*7b20*/  HADD2.F32 R62, -RZ, R62.H1_H1 ;  /* 0x3000003eff3e7230 */ /* 0x000fe20000004100 */
[----:B------:R-:W-:Y:S01]  /*7b30*/  ISETP.NE.AND P0, PT, R97, RZ, PT ;  /* 0x000000ff6100720c */ /* 0x000fe20003f05270 */
[--C-:B------:R-:W-:Y:S01]  /*7b40*/  HADD2.F32 R65, -RZ, R66.reuse.H0_H0 ;  /* 0x20000042ff417230 */ /* 0x100fe20000004100 */
[----:B------:R-:W-:Y:S01]  /*7b50*/  ISETP.NE.AND P6, PT, R102, RZ, PT ;  /* 0x000000ff6600720c */ /* 0x000fe20003fc5270 */
[----:B------:R-:W-:Y:S02]  /*7b60*/  HADD2.F32 R66, -RZ, R66.H1_H1 ;  /* 0x30000042ff427230 */ /* 0x000fe40000004100 */
[--C-:B------:R-:W-:Y:S02]  /*7b70*/  HADD2.F32 R69, -RZ, R70.reuse.H0_H0 ;  /* 0x20000046ff457230 */ /* 0x100fe40000004100 */
[C---:B--2---:R-:W-:Y:S01]  /*7b80*/  FMUL R0, R38.reuse, R4 ;  /* 0x0000000426007220 */ /* 0x044fe20000400000 */
        /* <DEDUP_REMOVED lines=20> */
[--C-:B------:R-:W-:Y:S02]  /*7cd0*/  HADD2.F32 R47, -RZ, R48.reuse.H0_H0 ;  /* 0x20000030ff2f7230 */ /* 0x100fe40000004100 */
[C---:B------:R-:W-:Y:S01]  /*7ce0*/  FMUL R6, R38.reuse, R10 ;  /* 0x0000000a26067220 */ /* 0x040fe20000400000 */
[C---:B------:R-:W-:Y:S01]  /*7cf0*/  FFMA R3, R41.reuse, R42, R3 ;  /* 0x0000002a29037223 */ /* 0x040fe20000000003 */
[----:B------:R-:W-:Y:S02]  /*7d00*/  HADD2.F32 R48, -RZ, R48.H1_H1 ;  /* 0x30000030ff307230 */ /* 0x000fe40000004100 */
[C---:B------:R-:W-:Y:S01]  /*7d10*/  FFMA R7, R41.reuse, R44, R7 ;  /* 0x0000002c29077223 */ /* 0x040fe20000000007 */
[C---:B------:R-:W-:Y:S01]  /*7d20*/  FFMA R4, R41.reuse, R45, R4 ;  /* 0x0000002d29047223 */ /* 0x040fe20000000004 */
[C---:B------:R-:W-:Y:S01]  /*7d30*/  FFMA R5, R41.reuse, R46, R5 ;  /* 0x0000002e29057223 */ /* 0x040fe20000000005 */
[----:B------:R-:W-:Y:S01]  /*7d40*/  FFMA R6, R41, R47, R6 ;  /* 0x0000002f29067223 */ /* 0x000fe20000000006 */
[----:B------:R-:W-:Y:S01]  /*7d50*/  FMUL R11, R38, R11 ;  /* 0x0000000b260b7220 */ /* 0x000fe20000400000 */
[----:B------:R-:W-:Y:S01]  /*7d60*/  F2FP.F16.E4M3.UNPACK_B R40, R79.H1 ;  /* 0x0000004fff28723e */ /* 0x000fe200030006ff */
[--C-:B------:R-:W-:Y:S01]  /*7d70*/  HADD2.F32 R51, -RZ, R52.reuse.H0_H0 ;  /* 0x20000034ff337230 */ /* 0x100fe20000004100 */
[----:B------:R-:W-:Y:S01]  /*7d80*/  F2FP.SATFINITE.E4M3.F32.PACK_AB_MERGE_C R103, R7, R3, RZ ;  /* 0x000000030767723e */ /* 0x000fe200048070ff */
[C---:B------:R-:W-:Y:S01]  /*7d90*/  FFMA R11, R41.reuse, R48, R11 ;  /* 0x00000030290b7223 */ /* 0x040fe2000000000b */
[C---:B------:R-:W-:Y:S01]  /*7da0*/  FFMA R8, R41.reuse, R49, R8 ;  /* 0x0000003129087223 */ /* 0x040fe20000000008 */
[----:B------:R-:W-:Y:S01]  /*7db0*/  FFMA R9, R41, R50, R9 ;  /* 0x0000003229097223 */ /* 0x000fe20000000009 */
[----:B-1----:R-:W-:Y:S01]  /*7dc0*/  F2FP.SATFINITE.E4M3.F32.PACK_AB_MERGE_C R104, R2, R0, R103 ;  /* 0x000000000268723e */ /* 0x002fe20004807067 */
[----:B------:R-:W-:Y:S01]  /*7dd0*/  HADD2.F32 R52, -RZ, R52.H1_H1 ;  /* 0x30000034ff347230 */ /* 0x000fe20000004100 */
[----:B------:R-:W-:Y:S01]  /*7de0*/  F2FP.SATFINITE.E4M3.F32.PACK_AB_MERGE_C R105, R11, R6, RZ ;  /* 0x000000060b69723e */ /* 0x000fe200048070ff */
[C---:B------:R-:W-:Y:S01]  /*7df0*/  FMUL R10, R38.reuse, R14 ;  /* 0x0000000e260a7220 */ /* 0x040fe20000400000 */
[C---:B------:R-:W-:Y:S01]  /*7e00*/  FMUL R15, R38.reuse, R15 ;  /* 0x0000000f260f7220 */ /* 0x040fe20000400000 */
[--C-:B------:R-:W-:Y:S01]  /*7e10*/  HADD2.F32 R55, -RZ, R56.reuse.H0_H0 ;  /* 0x20000038ff377230 */ /* 0x100fe20000004100 */
[----:B------:R-:W-:Y:S01]  /*7e20*/  F2FP.SATFINITE.E4M3.F32.PACK_AB_MERGE_C R105, R5, R4, R105 ;  /* 0x000000040569723e */ /* 0x000fe20004807069 */
[C---:B------:R-:W-:Y:S01]  /*7e30*/  FFMA R10, R41.reuse, R51, R10 ;  /* 0x00000033290a7223 */ /* 0x040fe2000000000a */
[C---:B------:R-:W-:Y:S01]  /*7e40*/  FFMA R15, R41.reuse, R52, R15 ;  /* 0x00000034290f7223 */ /* 0x040fe2000000000f */
[C---:B------:R-:W-:Y:S01]  /*7e50*/  FFMA R12, R41.reuse, R53, R12 ;  /* 0x00000035290c7223 */ /* 0x040fe2000000000c */
[C---:B------:R-:W-:Y:S01]  /*7e60*/  FFMA R13, R41.reuse, R54, R13 ;  /* 0x00000036290d7223 */ /* 0x040fe2000000000d */
[----:B------:R-:W-:Y:S02]  /*7e70*/  HADD2.F32 R56, -RZ, R56.H1_H1 ;  /* 0x30000038ff387230 */ /* 0x000fe40000004100 */
[C---:B------:R-:W-:Y:S01]  /*7e80*/  FMUL R14, R38.reuse, R18 ;  /* 0x00000012260e7220 */ /* 0x040fe20000400000 */
[C---:B------:R-:W-:Y:S01]  /*7e90*/  FMUL R19, R38.reuse, R19 ;  /* 0x0000001326137220 */ /* 0x040fe20000400000 */
[--C-:B------:R-:W-:Y:S02]  /*7ea0*/  HADD2.F32 R59, -RZ, R60.reuse.H0_H0 ;  /* 0x2000003cff3b7230 */ /* 0x100fe40000004100 */
[C---:B------:R-:W-:Y:S01]  /*7eb0*/  FMUL R18, R38.reuse, R22 ;  /* 0x0000001626127220 */ /* 0x040fe20000400000 */
[C---:B------:R-:W-:Y:S01]  /*7ec0*/  FFMA R14, R41.reuse, R55, R14 ;  /* 0x00000037290e7223 */ /* 0x040fe2000000000e */
[----:B------:R-:W-:Y:S02]  /*7ed0*/  HADD2.F32 R60, -RZ, R60.H1_H1 ;  /* 0x3000003cff3c7230 */ /* 0x000fe40000004100 */
        /* <DEDUP_REMOVED lines=27> */
[----:B------:R-:W-:Y:S01]  /*8090*/  FFMA R28, R41, R69, R28 ;  /* 0x00000045291c7223 */ /* 0x000fe2000000001c */
[----:B------:R-:W-:Y:S01]  /*80a0*/  F2FP.SATFINITE.E4M3.F32.PACK_AB_MERGE_C R107, R19, R14, RZ ;  /* 0x0000000e136b723e */ /* 0x000fe200048070ff */
        /* <DEDUP_REMOVED lines=25> */
[----:B------:R-:W-:Y:S02]  /*8240*/  UIADD3 UR4, UP0, UPT, UR62, 0x680, URZ ;  /* 0x000006803e047890 */ /* 0x000fe4000ff1e0ff */
[----:B------:R-:W-:Y:S02]  /*8250*/  UIADD3 UR13, UPT, UPT, UR49, 0x20, URZ ;  /* 0x00000020310d7890 */ /* 0x000fe4000fffe0ff */
[----:B------:R-:W-:Y:S02]  /*8260*/  UIADD3 UR12, UPT, UPT, UR43, 0x5200, URZ ;  /* 0x000052002b0c7890 */ /* 0x000fe4000fffe0ff */
[----:B------:R-:W-:Y:S01]  /*8270*/  UIADD3.X UR5, UPT, UPT, URZ, UR63, URZ, UP0, !UPT ;  /* 0x0000003fff057290 */ /* 0x000fe200087fe4ff */
[----:B------:R-:W-:Y:S01]  /*8280*/  UMOV UR14, UR50 ;  /* 0x00000032000e7c82 */ /* 0x000fe20008000000 */
[----:B------:R-:W-:Y:S01]  /*8290*/  UMOV UR15, UR36 ;  /* 0x00000024000f7c82 */ /* 0x000fe20008000000 */
[----:B------:R-:W-:Y:S02]  /*82a0*/  UIADD3 UR9, UPT, UPT, UR49, 0xa0, URZ ;  /* 0x000000a031097890 */ /* 0x000fe4000fffe0ff */
[----:B------:R-:W-:Y:S01]  /*82b0*/  UIADD3 UR8, UPT, UPT, UR43, 0x5a00, URZ ;  /* 0x00005a002b087890 */ /* 0x000fe2000fffe0ff */
[----:B------:R-:W-:Y:S03]  /*82c0*/  UMOV UR10, UR50 ;  /* 0x00000032000a7c82 */ /* 0x000fe60008000000 */
[----:B------:R2:W-:Y:S01]  /*82d0*/  UTMASTG.3D [UR12], [UR4] ;  /* 0x0000000c040073b5 */ /* 0x0005e20008010000 */
[----:B------:R-:W-:Y:S04]  /*82e0*/  UMOV UR11, UR36 ;  /* 0x00000024000b7c82 */ /* 0x000fe80008000000 */
[----:B------:R2:W-:Y:S01]  /*82f0*/  UTMASTG.3D [UR8], [UR4] ;  /* 0x00000008040073b5 */ /* 0x0005e20008010000 */
[----:B------:R0:W-:Y:S01]  /*8300*/  UTMACMDFLUSH ;  /* 0x00000000000079b7 */ /* 0x0001e20000000000 */
[----:B--2---:R-:W-:Y:S04]  /*8310*/  DEPBAR.LE SB0, 0x1 ;  /* 0x000080400000791a */ /* 0x004fe80000000000 */
.L_x_126:
[----:B------:R-:W-:Y:S05]  /*8320*/  BSYNC.RECONVERGENT B0 ;  /* 0x0000000000007941 */ /* 0x000fea0003800200 */
.L_x_125:
        /* <DEDUP_REMOVED lines=16> */
.L_x_130:
[----:B------:R-:W-:Y:S05]  /*8430*/  BSYNC B0 ;  /* 0x0000000000007941 */ /* 0x000fea0003800000 */
.L_x_129:
        /* <DEDUP_REMOVED lines=17> */
.L_x_128:
[----:B------:R-:W-:Y:S05]  /*8550*/  BSYNC B1 ;  /* 0x0000000000017941 */ /* 0x000fea0003800000 */
.L_x_127:
        /* <DEDUP_REMOVED lines=21> */
.L_x_132:
        /* <DEDUP_REMOVED lines=17> */
[----:B------:R-:W-:Y:S01]  /*87c0*/  ISETP.NE.AND P6, PT, R102, RZ, PT ;  /* 0x000000ff6600720c */ /* 0x000fe20003fc5270 */
[--C-:B------:R-:W-:Y:S01]  /*87d0*/  HADD2.F32 R49, -RZ, R50.reuse.H0_H0 ;  /* 0x20000032ff317230 */ /* 0x100fe20000004100 */
[----:B----4-:R-:W-:Y:S01]  /*87e0*/  F2FP.F16.E4M3.UNPACK_B R58, R76 ;  /* 0x0000004cff3a723e */ /* 0x010fe200020006ff */
[----:B------:R-:W-:Y:S01]  /*87f0*/  HADD2.F32 R50, -RZ, R50.H1_H1 ;  /* 0x30000032ff327230 */ /* 0x000fe20000004100 */
[----:B------:R-:W-:Y:S01]  /*8800*/  F2FP.F16.E4M3.UNPACK_B R62, R77 ;  /* 0x0000004dff3e723e */ /* 0x000fe200020006ff */
[--C-:B------:R-:W-:Y:S01]  /*8810*/  HADD2.F32 R53, -RZ, R54.reuse.H0_H0 ;  /* 0x20000036ff357230 */ /* 0x100fe20000004100 */
[----:B------:R-:W-:Y:S01]  /*8820*/  F2FP.F16.E4M3.UNPACK_B R66, R78 ;  /* 0x0000004eff42723e */ /* 0x000fe200020006ff */
[----:B------:R-:W-:Y:S01]  /*8830*/  HADD2.F32 R54, -RZ, R54.H1_H1 ;  /* 0x30000036ff367230 */ /* 0x000fe20000004100 */
[----:B------:R-:W-:Y:S01]  /*8840*/  F2FP.F16.E4M3.UNPACK_B R70, R79 ;  /* 0x0000004fff46723e */ /* 0x000fe200020006ff */
[--C-:B------:R-:W-:Y:S01]  /*8850*/  HADD2.F32 R57, -RZ, R58.reuse.H0_H0 ;  /* 0x2000003aff397230 */ /* 0x100fe20000004100 */
[----:B------:R-:W-:Y:S01]  /*8860*/  F2FP.F16.E4M3.UNPACK_B R56, R75.H1 ;  /* 0x0000004bff38723e */ /* 0x000fe200030006ff */
[----:B------:R-:W-:Y:S01]  /*8870*/  HADD2.F32 R58, -RZ, R58.H1_H1 ;  /* 0x3000003aff3a7230 */ /* 0x000fe20000004100 */
[----:B------:R-:W-:Y:S01]  /*8880*/  F2FP.F16.E4M3.UNPACK_B R60, R76.H1 ;  /* 0x0000004cff3c723e */ /* 0x000fe200030006ff */
[--C-:B------:R-:W-:Y:S01]  /*8890*/  HADD2.F32 R61, -RZ, R62.reuse.H0_H0 ;  /* 0x2000003eff3d7230 */ /* 0x100fe20000004100 */
[----:B------:R-:W-:Y:S01]  /*88a0*/  F2FP.F16.E4M3.UNPACK_B R64, R77.H1 ;  /* 0x0000004dff40723e */ /* 0x000fe200030006ff */
[----:B------:R-:W-:Y:S01]  /*88b0*/  HADD2.F32 R62, -RZ, R62.H1_H1 ;  /* 0x3000003eff3e7230 */ /* 0x000fe20000004100 */
[----:B------:R-:W-:Y:S01]  /*88c0*/  F2FP.F16.E4M3.UNPACK_B R68, R78.H1 ;  /* 0x0000004eff44723e */ /* 0x000fe200030006ff */
        /* <DEDUP_REMOVED lines=112> */
[----:B------:R-:W-:Y:S02]  /*8fd0*/  UIADD3 UR4, UPT, UPT, UR43, 0x4200, URZ ;  /* 0x000042002b047890 */ /* 0x000fe4000fffe0ff */
[----:B------:R-:W-:Y:S01]  /*8fe0*/  UIADD3 UR9, UPT, UPT, UR49, 0x40, URZ ;  /* 0x0000004031097890 */ /* 0x000fe2000fffe0ff */
[----:B------:R-:W-:Y:S01]  /*8ff0*/  UMOV UR10, UR50 ;  /* 0x00000032000a7c82 */ /* 0x000fe20008000000 */
[----:B------:R-:W-:Y:S02]  /*9000*/  UMOV UR11, UR36 ;  /* 0x00000024000b7c82 */ /* 0x000fe40008000000 */
[----:B------:R-:W-:Y:S01]  /*9010*/  MOV R96, UR4 ;  /* 0x0000000400607c02 */ /* 0x000fe20008000f00 */
[----:B------:R-:W-:Y:S02]  /*9020*/  UIADD3 UR4, UP0, UPT, UR62, 0x680, URZ ;  /* 0x000006803e047890 */ /* 0x000fe4000ff1e0ff */
[----:B------:R-:W-:Y:S01]  /*9030*/  UIADD3 UR13, UPT, UPT, UR49, 0xc0, URZ ;  /* 0x000000c0310d7890 */ /* 0x000fe2000fffe0ff */
[----:B------:R-:W-:Y:S01]  /*9040*/  R2UR UR8, R96 ;  /* 0x00000000600872ca */ /* 0x000fe200000e0000 */
[----:B------:R-:W-:Y:S02]  /*9050*/  UIADD3.X UR5, UPT, UPT, URZ, UR63, URZ, UP0, !UPT ;  /* 0x0000003fff057290 */ /* 0x000fe400087fe4ff */
[----:B------:R-:W-:Y:S01]  /*9060*/  UIADD3 UR12, UPT, UPT, UR43, 0x4a00, URZ ;  /* 0x00004a002b0c7890 */ /* 0x000fe2000fffe0ff */
[----:B------:R-:W-:Y:S01]  /*9070*/  UMOV UR14, UR50 ;  /* 0x00000032000e7c82 */ /* 0x000fe20008000000 */
[----:B------:R-:W-:Y:S08]  /*9080*/  UMOV UR15, UR36 ;  /* 0x00000024000f7c82 */ /* 0x000ff00008000000 */
[----:B------:R2:W-:Y:S01]  /*9090*/  UTMASTG.3D [UR8], [UR4] ;  /* 0x00000008040073b5 */ /* 0x0005e20008010000 */
[----:B------:R2:W-:Y:S01]  /*90a0*/  UTMASTG.3D [UR12], [UR4] ;  /* 0x0000000c040073b5 */ /* 0x0005e20008010000 */
[----:B------:R0:W-:Y:S01]  /*90b0*/  UTMACMDFLUSH ;  /* 0x00000000000079b7 */ /* 0x0001e20000000000 */
[----:B--2---:R-:W-:Y:S04]  /*90c0*/  DEPBAR.LE SB0, 0x1 ;  /* 0x000080400000791a */ /* 0x004fe80000000000 */
.L_x_134:
[----:B------:R-:W-:Y:S05]  /*90d0*/  BSYNC.RECONVERGENT B0 ;  /* 0x0000000000007941 */ /* 0x000fea0003800200 */
.L_x_133:
        /* <DEDUP_REMOVED lines=16> */
.L_x_138:
[----:B------:R-:W-:Y:S05]  /*91e0*/  BSYNC B0 ;  /* 0x0000000000007941 */ /* 0x000fea0003800000 */
.L_x_137:
        /* <DEDUP_REMOVED lines=17> */
.L_x_136:
[----:B------:R-:W-:Y:S05]  /*9300*/  BSYNC B1 ;  /* 0x0000000000017941 */ /* 0x000fea0003800000 */
.L_x_135:
        /* <DEDUP_REMOVED lines=21> */
.L_x_140:
[----:B------:R-:W-:Y:S01]  /*9460*/  ISETP.NE.AND P0, PT, R97, RZ, PT ;  /* 0x000000ff6100720c */ /* 0x000fe20003f05270 */
[----:B------:R-:W-:Y:S05]  /*9470*/  WARPSYNC.ALL ;  /* 0x0000000000007948 */ /* 0x000fea0003800000 */
[----:B------:R-:W-:Y:S01]  /*9480*/  R2UR UR4, R39 ;  /* 0x00000000270472ca */ /* 0x000fe200000e0000 */
[----:B------:R-:W-:Y:S01]  /*9490*/  BSSY.RECONVERGENT B0, `(.L_x_141) ;  /* 0x000009f000007945 */ /* 0x000fe20003800200 */
[-C--:B---3--:R-:W-:Y:S02]  /*94a0*/  F2FP.F16.E4M3.UNPACK_B R42, R72.reuse ;  /* 0x00000048ff2a723e */ /* 0x088fe400020006ff */
[----:B------:R-:W-:Y:S02]  /*94b0*/  F2FP.F16.E4M3.UNPACK_B R72, R72.H1 ;  /* 0x00000048ff48723e */ /* 0x000fe400030006ff */
[-C--:B------:R-:W-:Y:S01]  /*94c0*/  F2FP.F16.E4M3.UNPACK_B R46, R73.reuse ;  /* 0x00000049ff2e723e */ /* 0x080fe200020006ff */
[--C-:B------:R-:W-:Y:S01]  /*94d0*/  HADD2.F32 R40, -RZ, R42.reuse.H0_H0 ;  /* 0x2000002aff287230 */ /* 0x100fe20000004100 */
[----:B------:R-:W-:Y:S01]  /*94e0*/  F2FP.F16.E4M3.UNPACK_B R73, R73.H1 ;  /* 0x00000049ff49723e */ /* 0x000fe200030006ff */
[----:B------:R-:W-:Y:S01]  /*94f0*/  HADD2.F32 R42, -RZ, R42.H1_H1 ;  /* 0x3000002aff2a7230 */ /* 0x000fe20000004100 */
[-C--:B------:R-:W-:Y:S01]  /*9500*/  F2FP.F16.E4M3.UNPACK_B R50, R74.reuse ;  /* 0x0000004aff32723e */ /* 0x080fe200020006ff */
[----:B------:R-:W-:Y:S01]  /*9510*/  HADD2.F32 R43, -RZ, R72.H0_H0 ;  /* 0x20000048ff2b7230 */ /* 0x000fe20000004100 */
[----:B------:R-:W-:Y:S01]  /*9520*/  F2FP.F16.E4M3.UNPACK_B R74, R74.H1 ;  /* 0x0000004aff4a723e */ /* 0x000fe200030006ff */
[----:B------:R-:W2:Y:S01]  /*9530*/  LDTM.x32 R4, tmem[UR4+0x60] ;  /* 0x00006004000479ee */ /* 0x000ea200082c0000 */
[----:B------:R-:W-:Y:S01]  /*9540*/  NOP ;  /* 0x0000000000007918 */ /* 0x000fe20000000000 */
[----:B------:R-:W-:Y:S01]  /*9550*/  IADD3 R90, PT, PT, R90, 0xe0, RZ ;  /* 0x000000e05a5a7810 */ /* 0x000fe20007ffe0ff */
[--C-:B------:R-:W-:Y:S01]  /*9560*/  HADD2.F32 R45, -RZ, R46.reuse.H0_H0 ;  /* 0x2000002eff2d7230 */ /* 0x100fe20000004100 */
[----:B------:R-:W-:Y:S01]  /*9570*/  F2FP.F16.E4M3.UNPACK_B R54, R75 ;  /* 0x0000004bff36723e */ /* 0x000fe200020006ff */
[----:B------:R-:W-:Y:S01]  /*9580*/  HADD2.F32 R46, -RZ, R46.H1_H1 ;  /* 0x3000002eff2e7230 */ /* 0x000fe20000004100 */
[----:B------:R-:W-:Y:S01]  /*9590*/  LOP3.LUT R90, R90, 0xfefffff8, RZ, 0xc0, !PT ;  /* 0xfefffff85a5a7812 */ /* 0x000fe200078ec0ff */
[--C-:B------:R-:W-:Y:S01]  /*95a0*/  HADD2.F32 R49, -RZ, R50.reuse.H0_H0 ;  /* 0x20000032ff317230 */ /* 0x100fe20000004100 */
[----:B----4-:R-:W-:Y:S01]  /*95b0*/  F2FP.F16.E4M3.UNPACK_B R58, R76 ;  /* 0x0000004cff3a723e */ /* 0x010fe200020006ff */
[----:B------:R-:W-:Y:S01]  /*95c0*/  HADD2.F32 R50, -RZ, R50.H1_H1 ;  /* 0x30000032ff327230 */ /* 0x000fe20000004100 */
[----:B--2---:R2:W-:Y:S01]  /*95d0*/  SYNCS.ARRIVE.TRANS64.RED.A1T0 RZ, [R90+URZ], RZ ;  /* 0x000000ff5aff79a7 */ /* 0x0045e200081004ff */
[--C-:B------:R-:W-:Y:S01]  /*95e0*/  HADD2.F32 R53, -RZ, R54.reuse.H0_H0 ;  /* 0x20000036ff357230 */ /* 0x100fe20000004100 */
[-C--:B------:R-:W-:Y:S01]  /*95f0*/  F2FP.F16.E4M3.UNPACK_B R62, R77.reuse ;  /* 0x0000004dff3e723e */ /* 0x080fe200020006ff */
[----:B------:R-:W-:Y:S01]  /*9600*/  HADD2.F32 R54, -RZ, R54.H1_H1 ;  /* 0x30000036ff367230 */ /* 0x000fe20000004100 */
[----:B------:R-:W-:Y:S01]  /*9610*/  F2FP.F16.E4M3.UNPACK_B R77, R77.H1 ;  /* 0x0000004dff4d723e */ /* 0x000fe200030006ff */
        /* <DEDUP_REMOVED lines=8> */
[----:B------:R-:W-:Y:S02]  /*96a0*/  HADD2.F32 R64, -RZ, R77.H1_H1 ;  /* 0x3000004dff407230 */ /* 0x000fe40000004100 */
[C---:B------:R-:W-:Y:S01]  /*96b0*/  FMUL R4, R38.reuse, R4 ;  /* 0x0000000426047220 */ /* 0x040fe20000400000 */
        /* <DEDUP_REMOVED lines=13> */
[--C-:B------:R-:W-:Y:S02]  /*9790*/  HADD2.F32 R65, -RZ, R66.reuse.H0_H0 ;  /* 0x20000042ff417230 */ /* 0x100fe40000004100 */
[C---:B------:R-:W-:Y:S01]  /*97a0*/  FMUL R24, R38.reuse, R28 ;  /* 0x0000001c26187220 */ /* 0x040fe20000400000 */
[----:B------:R-:W-:Y:S02]  /*97b0*/  HADD2.F32 R66, -RZ, R66.H1_H1 ;  /* 0x30000042ff427230 */ /* 0x000fe40000004100 */
[C---:B------:R-:W-:Y:S01]  /*97c0*/  FMUL R25, R38.reuse, R29 ;  /* 0x0000001d26197220 */ /* 0x040fe20000400000 */
[--C-:B------:R-:W-:Y:S02]  /*97d0*/  HADD2.F32 R69, -RZ, R70.reuse.H0_H0 ;  /* 0x20000046ff457230 */ /* 0x100fe40000004100 */
[C---:B------:R-:W-:Y:S01]  /*97e0*/  FMUL R28, R38.reuse, R32 ;  /* 0x00000020261c7220 */ /* 0x040fe20000400000 */
[----:B------:R-:W-:Y:S02]  /*97f0*/  HADD2.F32 R70, -RZ, R70.H1_H1 ;  /* 0x30000046ff467230 */ /* 0x000fe40000004100 */
[C---:B------:R-:W-:Y:S01]  /*9800*/  FMUL R29, R38.reuse, R33 ;  /* 0x00000021261d7220 */ /* 0x040fe20000400000 */
        /* <DEDUP_REMOVED lines=11> */
[C---:B------:R-:W-:Y:S01]  /*98c0*/  FMUL R11, R38.reuse, R11 ;  /* 0x0000000b260b7220 */ /* 0x040fe20000400000 */
[----:B------:R-:W-:Y:S01]  /*98d0*/  F2FP.F16.E4M3.UNPACK_B R78, R78.H1 ;  /* 0x0000004eff4e723e */ /* 0x000fe200030006ff */
[--C-:B------:R-:W-:Y:S01]  /*98e0*/  HADD2.F32 R51, -RZ, R74.reuse.H0_H0 ;  /* 0x2000004aff337230 */ /* 0x100fe20000004100 */
[----:B------:R-:W-:Y:S01]  /*98f0*/  F2FP.SATFINITE.E4M3.F32.PACK_AB_MERGE_C R100, R7, R6, RZ ;  /* 0x000000060764723e */ /* 0x000fe200048070ff */
[C---:B------:R-:W-:Y:S01]  /*9900*/  FFMA R11, R41.reuse, R48, R11 ;  /* 0x00000030290b7223 */ /* 0x040fe2000000000b */
[C---:B------:R-:W-:Y:S01]  /*9910*/  FFMA R12, R41.reuse, R49, R12 ;  /* 0x00000031290c7223 */ /* 0x040fe2000000000c */
[----:B------:R-:W-:Y:S01]  /*9920*/  FFMA R13, R41, R50, R13 ;  /* 0x00000032290d7223 */ /* 0x000fe2000000000d */
[----:B------:R-:W-:Y:S01]  /*9930*/  F2FP.SATFINITE.E4M3.F32.PACK_AB_MERGE_C R100, R5, R4, R100 ;  /* 0x000000040564723e */ /* 0x000fe20004807064 */
        /* <DEDUP_REMOVED lines=21> */
[----:B------:R-:W-:Y:S02]  /*9a90*/  HADD2.F32 R62, -RZ, R77.H0_H0 ;  /* 0x2000004dff3e7230 */ /* 0x000fe40000004100 */
[C---:B------:R-:W-:Y:S01]  /*9aa0*/  FFMA R22, R41.reuse, R59, R22 ;  /* 0x0000003b29167223 */ /* 0x040fe20000000016 */
[C---:B------:R-:W-:Y:S01]  /*9ab0*/  FMUL R3, R38.reuse, R26 ;  /* 0x0000001a26037220 */ /* 0x040fe20000400000 */
[C---:B------:R-:W-:Y:S01]  /*9ac0*/  FFMA R23, R41.reuse, R60, R23 ;  /* 0x0000003c29177223 */ /* 0x040fe20000000017 */
[C---:B------:R-:W-:Y:S01]  /*9ad0*/  FMUL R27, R38.reuse, R27 ;  /* 0x0000001b261b7220 */ /* 0x040fe20000400000 */
[C---:B------:R-:W-:Y:S01]  /*9ae0*/  FFMA R0, R41.reuse, R61, R0 ;  /* 0x0000003d29007223 */ /* 0x040fe20000000000 */
[----:B------:R-:W-:Y:S01]  /*9af0*/  F2FP.F16.E4M3.UNPACK_B R79, R79.H1 ;  /* 0x0000004fff4f723e */ /* 0x000fe200030006ff */
        /* <DEDUP_REMOVED lines=23> */
[----:B-1----:R-:W-:Y:S02]  /*9c70*/  F2FP.SATFINITE.E4M3.F32.PACK_AB_MERGE_C R104, R23, R22, RZ ;  /* 0x000000161768723e */ /* 0x002fe400048070ff */
        /* <DEDUP_REMOVED lines=8> */
[----:B------:R-:W-:Y:S03]  /*9d00*/  IADD3 R36, PT, PT, R36, 0x1, RZ ;  /* 0x0000000124247810 */ /* 0x000fe60007ffe0ff */
[----:B------:R2:W-:Y:S01]  /*9d10*/  STS.128 [R99+0x5200], R104 ;  /* 0x0052006863007388 */ /* 0x0005e20000000c00 */
[----:B------:R-:W-:Y:S01]  /*9d20*/  @!PT LDS RZ, [RZ] ;  /* 0x00000000fffff984 */ /* 0x000fe20000000800 */
[----:B------:R-:W-:Y:S01]  /*9d30*/  @!PT LDS RZ, [RZ] ;  /* 0x00000000fffff984 */ /* 0x000fe20000000800 */
[----:B------:R-:W-:Y:S01]  /*9d40*/  @!PT LDS RZ, [RZ] ;  /* 0x00000000fffff984 */ /* 0x000fe20000000800 */
[----:B------:R-:W-:Y:S01]  /*9d50*/  @!PT LDS RZ, [RZ] ;  /* 0x00000000fffff984 */ /* 0x000fe20000000800 */
[----:B------:R1:W-:Y:S07]  /*9d60*/  MEMBAR.ALL.CTA ;  /* 0x0000000000007992 */ /* 0x0003ee0000008000 */
[----:B-1----:R-:W1:Y:S02]  /*9d70*/  FENCE.VIEW.ASYNC.S ;  /* 0x00000000000073c6 */ /* 0x002e640000000000 */
[----:B-1----:R-:W-:Y:S06]  /*9d80*/  BAR.SYNC.DEFER_BLOCKING 0x1, 0x80 ;  /* 0x0042000000007b1d */ /* 0x002fec0000010000 */
        /* <DEDUP_REMOVED lines=14> */
[----:B-1----:R-:W-:Y:S04]  /*9e70*/  DEPBAR.LE SB0, 0x1 ;  /* 0x000080400000791a */ /* 0x002fe80000000000 */
.L_x_142:
[----:B------:R-:W-:Y:S05]  /*9e80*/  BSYNC.RECONVERGENT B0 ;  /* 0x0000000000007941 */ /* 0x000fea0003800200 */
.L_x_141:
[----:B------:R-:W-:Y:S01]  /*9e90*/  R2UR UR4, R88 ;  /* 0x00000000580472ca */ /* 0x000fe200000e0000 */
[----:B------:R-:W-:Y:S01]  /*9ea0*/  BAR.SYNC.DEFER_BLOCKING 0x1, 0x80 ;  /* 0x0042000000007b1d */ /* 0x000fe20000010000 */
[----:B------:R-:W-:Y:S01]  /*9eb0*/  ISETP.NE.AND P0, PT, R91, 0x2, PT ;  /* 0x000000025b00780c */ /* 0x000fe20003f05270 */
[----:B------:R-:W-:Y:S01]  /*9ec0*/  UISETP.NE.AND UP0, UPT, UR44, URZ, UPT ;  /* 0x000000ff2c00728c */ /* 0x000fe2000bf05270 */
[----:B------:R-:W-:Y:S01]  /*9ed0*/  ISETP.NE.AND P1, PT, R36, 0x4, PT ;  /* 0x000000042400780c */ /* 0x000fe20003f25270 */
[----:B------:R-:W-:Y:S01]  /*9ee0*/  UIADD3 UR32, UPT, UPT, UR37, UR59, URZ ;  /* 0x0000003b25207290 */ /* 0x000fe2000fffe0ff */
[----:B------:R-:W-:Y:S02]  /*9ef0*/  SEL R3, RZ, 0x1, P0 ;  /* 0x00000001ff037807 */ /* 0x000fe40000000000 */
[----:B------:R-:W-:Y:S02]  /*9f00*/  SEL R0, RZ, 0x1, P1 ;  /* 0x00000001ff007807 */ /* 0x000fe40000800000 */
[----:B------:R-:W-:Y:S02]  /*9f10*/  LOP3.LUT R94, R94, R3, RZ, 0x3c, !PT ;  /* 0x000000035e5e7212 */ /* 0x000fe400078e3cff */
[----:B------:R-:W-:Y:S01]  /*9f20*/  LOP3.LUT R95, R95, R0, RZ, 0x3c, !PT ;  /* 0x000000005f5f7212 */ /* 0x000fe200078e3cff */
[----:B------:R-:W-:Y:S01]  /*9f30*/  UIADD3 UR20, UPT, UPT, UR38, UR4, URZ ;  /* 0x0000000426147290 */ /* 0x000fe2000fffe0ff */
[----:B------:R-:W-:Y:S02]  /*9f40*/  SEL R91, R91, RZ, P0 ;  /* 0x000000ff5b5b7207 */ /* 0x000fe40000000000 */
[----:B------:R-:W-:Y:S01]  /*9f50*/  SEL R36, R36, RZ, P1 ;  /* 0x000000ff24247207 */ /* 0x000fe20000800000 */
[----:B------:R-:W-:Y:S01]  /*9f60*/  UMOV UR36, UR58 ;  /* 0x0000003a00247c82 */ /* 0x000fe20008000000 */
[----:B------:R-:W-:Y:S07]  /*9f70*/  BRA.U UP0, `(.L_x_143) ;  /* 0xffffffb900ac7547 */ /* 0x000fee000b83ffff */
[----:B------:R-:W-:Y:S05]  /*9f80*/  EXIT ;  /* 0x000000000000794d */ /* 0x000fea0003800000 */
.L_x_24:
[----:B-1----:R1:W2:Y:S02]  /*9f90*/  SYNCS.PHASECHK.TRANS64.TRYWAIT P0, [R0+URZ+0x110], R3 ;  /* 0x00011003000075a7 */ /* 0x0022a400080011ff */
[----:B--2---:R-:W-:Y:S05]  /*9fa0*/  @!P0 NANOSLEEP.SYNCS 0x989680 ;  /* 0x009896800000895d */ /* 0x004fea0003900000 */
[----:B------:R-:W2:Y:S02]  /*9fb0*/  @!P0 SYNCS.PHASECHK.TRANS64 P0, [R0+URZ+0x110], R3 ;  /* 0x00011003000085a7 */ /* 0x000ea400080010ff */
[----:B--2---:R-:W-:Y:S05]  /*9fc0*/  @!P0 BRA `(.L_x_24) ;  /* 0xfffffffc00f08947 */ /* 0x004fea000383ffff */
[----:B------:R-:W-:Y:S05]  /*9fd0*/  BRA `(.L_x_144) ;  /* 0xffffff78009c7947 */ /* 0x000fea000383ffff */
.L_x_27:
[----:B-1----:R-:W-:-:S07]  /*9fe0*/  MOV R0, UR33 ;  /* 0x0000002100007c02 */ /* 0x002fce0008000f00 */
.L_x_145:
[----:B-1----:R1:W2:Y:S02]  /*9ff0*/  SYNCS.PHASECHK.TRANS64.TRYWAIT P0, [R0+URZ+0x28], R3 ;  /* 0x00002803000075a7 */ /* 0x0022a400080011ff */
[----:B--2---:R-:W-:Y:S05]  /*a000*/  @!P0 NANOSLEEP.SYNCS 0x989680 ;  /* 0x009896800000895d */ /* 0x004fea0003900000 */
[----:B------:R-:W2:Y:S02]  /*a010*/  @!P0 SYNCS.PHASECHK.TRANS64 P0, [R0+URZ+0x28], R3 ;  /* 0x00002803000085a7 */ /* 0x000ea400080010ff */
[----:B--2---:R-:W-:Y:S05]  /*a020*/  @!P0 BRA `(.L_x_145) ;  /* 0xfffffffc00f08947 */ /* 0x004fea000383ffff */
[----:B------:R-:W-:Y:S05]  /*a030*/  BRA `(.L_x_26) ;  /* 0xffffff7800ec7947 */ /* 0x000fea000383ffff */
.L_x_34:
[----:B-1----:R-:W-:-:S07]  /*a040*/  MOV R0, UR17 ;  /* 0x0000001100007c02 */ /* 0x002fce0008000f00 */
.L_x_146:
[----:B-1----:R1:W2:Y:S02]  /*a050*/  SYNCS.PHASECHK.TRANS64.TRYWAIT P0, [R0+URZ+0x28], R3 ;  /* 0x00002803000075a7 */ /* 0x0022a400080011ff */
[----:B--2---:R-:W-:Y:S05]  /*a060*/  @!P0 NANOSLEEP.SYNCS 0x989680 ;  /* 0x009896800000895d */ /* 0x004fea0003900000 */
[----:B------:R-:W2:Y:S02]  /*a070*/  @!P0 SYNCS.PHASECHK.TRANS64 P0, [R0+URZ+0x28], R3 ;  /* 0x00002803000085a7 */ /* 0x000ea400080010ff */
[----:B--2---:R-:W-:Y:S05]  /*a080*/  @!P0 BRA `(.L_x_146) ;  /* 0xfffffffc00f08947 */ /* 0x004fea000383ffff */
[----:B------:R-:W-:Y:S05]  /*a090*/  BRA `(.L_x_33) ;  /* 0xffffff7c00ac7947 */ /* 0x000fea000383ffff */
.L_x_39:
[----:B-1----:R1:W2:Y:S02]  /*a0a0*/  SYNCS.PHASECHK.TRANS64.TRYWAIT P0, [R3+URZ+0xa0], R0 ;  /* 0x0000a000030075a7 */ /* 0x0022a400080011ff */
[----:B--2---:R-:W-:Y:S05]  /*a0b0*/  @!P0 NANOSLEEP.SYNCS 0x989680 ;  /* 0x009896800000895d */ /* 0x004fea0003900000 */
[----:B------:R-:W2:Y:S02]  /*a0c0*/  @!P0 SYNCS.PHASECHK.TRANS64 P0, [R3+URZ+0xa0], R0 ;  /* 0x0000a000030085a7 */ /* 0x000ea400080010ff */
[----:B--2---:R-:W-:Y:S05]  /*a0d0*/  @!P0 BRA `(.L_x_39) ;  /* 0xfffffffc00f08947 */ /* 0x004fea000383ffff */
[----:B------:R-:W-:Y:S05]  /*a0e0*/  BRA `(.L_x_147) ;  /* 0xffffff8000507947 */ /* 0x000fea000383ffff */
.L_x_43:
[----:B-1----:R-:W-:-:S07]  /*a0f0*/  MOV R0, UR4 ;  /* 0x0000000400007c02 */ /* 0x002fce0008000f00 */
.L_x_148:
[----:B-1----:R1:W2:Y:S02]  /*a100*/  SYNCS.PHASECHK.TRANS64.TRYWAIT P0, [R0+URZ], R3 ;  /* 0x00000003000075a7 */ /* 0x0022a400080011ff */
[----:B--2---:R-:W-:Y:S05]  /*a110*/  @!P0 NANOSLEEP.SYNCS 0x989680 ;  /* 0x009896800000895d */ /* 0x004fea0003900000 */
[----:B------:R-:W2:Y:S02]  /*a120*/  @!P0 SYNCS.PHASECHK.TRANS64 P0, [R0+URZ], R3 ;  /* 0x00000003000085a7 */ /* 0x000ea400080010ff */
[----:B--2---:R-:W-:Y:S05]  /*a130*/  @!P0 BRA `(.L_x_148) ;  /* 0xfffffffc00f08947 */ /* 0x004fea000383ffff */
[----:B------:R-:W-:Y:S05]  /*a140*/  BRA `(.L_x_149) ;  /* 0xffffff8400f87947 */ /* 0x000fea000383ffff */
.L_x_44:
[----:B------:R-:W-:-:S07]  /*a150*/  MOV R0, UR5 ;  /* 0x0000000500007c02 */ /* 0x000fce0008000f00 */
.L_x_150:
[----:B-1----:R1:W2:Y:S02]  /*a160*/  SYNCS.PHASECHK.TRANS64.TRYWAIT P0, [R0+URZ], R3 ;  /* 0x00000003000075a7 */ /* 0x0022a400080011ff */
[----:B--2---:R-:W-:Y:S05]  /*a170*/  @!P0 NANOSLEEP.SYNCS 0x989680 ;  /* 0x009896800000895d */ /* 0x004fea0003900000 */
[----:B------:R-:W2:Y:S02]  /*a180*/  @!P0 SYNCS.PHASECHK.TRANS64 P0, [R0+URZ], R3 ;  /* 0x00000003000085a7 */ /* 0x000ea400080010ff */
[----:B--2---:R-:W-:Y:S05]  /*a190*/  @!P0 BRA `(.L_x_150) ;  /* 0xfffffffc00f08947 */ /* 0x004fea000383ffff */
[----:B------:R-:W-:Y:S05]  /*a1a0*/  BRA `(.L_x_151) ;  /* 0xffffff8800047947 */ /* 0x000fea000383ffff */
.L_x_45:
[----:B------:R-:W-:-:S07]  /*a1b0*/  MOV R0, UR5 ;  /* 0x0000000500007c02 */ /* 0x000fce0008000f00 */
.L_x_152:
[----:B-1----:R1:W2:Y:S02]  /*a1c0*/  SYNCS.PHASECHK.TRANS64.TRYWAIT P0, [R0+URZ], R3 ;  /* 0x00000003000075a7 */ /* 0x0022a400080011ff */
[----:B--2---:R-:W-:Y:S05]  /*a1d0*/  @!P0 NANOSLEEP.SYNCS 0x989680 ;  /* 0x009896800000895d */ /* 0x004fea0003900000 */
[----:B------:R-:W2:Y:S02]  /*a1e0*/  @!P0 SYNCS.PHASECHK.TRANS64 P0, [R0+URZ], R3 ;  /* 0x00000003000085a7 */ /* 0x000ea400080010ff */
[----:B--2---:R-:W-:Y:S05]  /*a1f0*/  @!P0 BRA `(.L_x_152) ;  /* 0xfffffffc00f08947 */ /* 0x004fea000383ffff */
[----:B------:R-:W-:Y:S05]  /*a200*/  BRA `(.L_x_153) ;  /* 0xffffff8800107947 */ /* 0x000fea000383ffff */
.L_x_46:
[----:B------:R-:W-:-:S07]  /*a210*/  MOV R0, UR5 ;  /* 0x0000000500007c02 */ /* 0x000fce0008000f00 */
.L_x_154:
[----:B-1----:R1:W2:Y:S02]  /*a220*/  SYNCS.PHASECHK.TRANS64.TRYWAIT P0, [R0+URZ], R3 ;  /* 0x00000003000075a7 */ /* 0x0022a400080011ff */
[----:B--2---:R-:W-:Y:S05]  /*a230*/  @!P0 NANOSLEEP.SYNCS 0x989680 ;  /* 0x009896800000895d */ /* 0x004fea0003900000 */
[----:B------:R-:W2:Y:S02]  /*a240*/  @!P0 SYNCS.PHASECHK.TRANS64 P0, [R0+URZ], R3 ;  /* 0x00000003000085a7 */ /* 0x000ea400080010ff */
[----:B--2---:R-:W-:Y:S05]  /*a250*/  @!P0 BRA `(.L_x_154) ;  /* 0xfffffffc00f08947 */ /* 0x004fea000383ffff */
[----:B------:R-:W-:Y:S05]  /*a260*/  BRA `(.L_x_155) ;  /* 0xffffff88001c7947 */ /* 0x000fea000383ffff */
.L_x_49:
[----:B-1----:R1:W2:Y:S02]  /*a270*/  SYNCS.PHASECHK.TRANS64.TRYWAIT P0, [R2+URZ+0x100], R5 ;  /* 0x00010005020075a7 */ /* 0x0022a400080011ff */
[----:B--2---:R-:W-:Y:S05]  /*a280*/  @!P0 NANOSLEEP.SYNCS 0x989680 ;  /* 0x009896800000895d */ /* 0x004fea0003900000 */
[----:B------:R-:W2:Y:S02]  /*a290*/  @!P0 SYNCS.PHASECHK.TRANS64 P0, [R2+URZ+0x100], R5 ;  /* 0x00010005020085a7 */ /* 0x000ea400080010ff */
[----:B--2---:R-:W-:Y:S05]  /*a2a0*/  @!P0 BRA `(.L_x_49) ;  /* 0xfffffffc00f08947 */ /* 0x004fea000383ffff */
[----:B------:R-:W-:Y:S05]  /*a2b0*/  BRA `(.L_x_156) ;  /* 0xffffff8800787947 */ /* 0x000fea000383ffff */
.L_x_50:
[----:B------:R-:W-:-:S07]  /*a2c0*/  MOV R2, UR4 ;  /* 0x0000000400027c02 */ /* 0x000fce0008000f00 */
.L_x_157:
[----:B-1----:R1:W2:Y:S02]  /*a2d0*/  SYNCS.PHASECHK.TRANS64.TRYWAIT P0, [R2+URZ+0xb0], R5 ;  /* 0x0000b005020075a7 */ /* 0x0022a400080011ff */
[----:B--2---:R-:W-:Y:S05]  /*a2e0*/  @!P0 NANOSLEEP.SYNCS 0x989680 ;  /* 0x009896800000895d */ /* 0x004fea0003900000 */
[----:B------:R-:W2:Y:S02]  /*a2f0*/  @!P0 SYNCS.PHASECHK.TRANS64 P0, [R2+URZ+0xb0], R5 ;  /* 0x0000b005020085a7 */ /* 0x000ea400080010ff */
[----:B--2---:R-:W-:Y:S05]  /*a300*/  @!P0 BRA `(.L_x_157) ;  /* 0xfffffffc00f08947 */ /* 0x004fea000383ffff */
[----:B------:R-:W-:Y:S05]  /*a310*/  BRA `(.L_x_158) ;  /* 0xffffff8800887947 */ /* 0x000fea000383ffff */
.L_x_51:
[----:B-1----:R1:W2:Y:S02]  /*a320*/  SYNCS.PHASECHK.TRANS64.TRYWAIT P1, [R2+URZ+0xa0], R5 ;  /* 0x0000a005020075a7 */ /* 0x0022a400080211ff */
[----:B--2---:R-:W-:Y:S05]  /*a330*/  @!P1 NANOSLEEP.SYNCS 0x989680 ;  /* 0x009896800000995d */ /* 0x004fea0003900000 */
[----:B------:R-:W2:Y:S02]  /*a340*/  @!P1 SYNCS.PHASECHK.TRANS64 P1, [R2+URZ+0xa0], R5 ;  /* 0x0000a005020095a7 */ /* 0x000ea400080210ff */
[----:B--2---:R-:W-:Y:S05]  /*a350*/  @!P1 BRA `(.L_x_51) ;  /* 0xfffffffc00f09947 */ /* 0x004fea000383ffff */
[----:B------:R-:W-:Y:S05]  /*a360*/  BRA `(.L_x_159) ;  /* 0xffffff8800b87947 */ /* 0x000fea000383ffff */
.L_x_54:
[----:B------:R-:W-:-:S07]  /*a370*/  MOV R0, UR4 ;  /* 0x0000000400007c02 */ /* 0x000fce0008000f00 */
.L_x_160:
[----:B-1----:R1:W2:Y:S02]  /*a380*/  SYNCS.PHASECHK.TRANS64.TRYWAIT P0, [R0+URZ+0xb0], R3 ;  /* 0x0000b003000075a7 */ /* 0x0022a400080011ff */
[----:B--2---:R-:W-:Y:S05]  /*a390*/  @!P0 NANOSLEEP.SYNCS 0x989680 ;  /* 0x009896800000895d */ /* 0x004fea0003900000 */
[----:B------:R-:W2:Y:S02]  /*a3a0*/  @!P0 SYNCS.PHASECHK.TRANS64 P0, [R0+URZ+0xb0], R3 ;  /* 0x0000b003000085a7 */ /* 0x000ea400080010ff */
[----:B--2---:R-:W-:Y:S05]  /*a3b0*/  @!P0 BRA `(.L_x_160) ;  /* 0xfffffffc00f08947 */ /* 0x004fea000383ffff */
[----:B------:R-:W-:Y:S05]  /*a3c0*/  BRA `(.L_x_53) ;  /* 0xffffff8c000c7947 */ /* 0x000fea000383ffff */
.L_x_63:
[----:B-1----:R-:W-:-:S04]  /*a3d0*/  MOV R0, UR5 ;  /* 0x0000000500007c02 */ /* 0x002fc80008000f00 */
[----:B------:R1:W2:Y:S03]  /*a3e0*/  SYNCS.PHASECHK.TRANS64.TRYWAIT P0, [R0+URZ+0x8], R7 ;  /* 0x00000807000075a7 */ /* 0x0002a600080011ff */
[----:B--2---:R-:W-:Y:S05]  /*a3f0*/  @!P0 NANOSLEEP.SYNCS 0x989680 ;  /* 0x009896800000895d */ /* 0x004fea0003900000 */
[----:B------:R-:W2:Y:S02]  /*a400*/  @!P0 SYNCS.PHASECHK.TRANS64 P0, [R0+URZ+0x8], R7 ;  /* 0x00000807000085a7 */ /* 0x000ea400080010ff */
[----:B--2---:R-:W-:Y:S05]  /*a410*/  @!P0 BRA `(.L_x_63) ;  /* 0xfffffffc00ec8947 */ /* 0x004fea000383ffff */
[----:B------:R-:W-:Y:S05]  /*a420*/  BRA `(.L_x_62) ;  /* 0xffffff8c00c07947 */ /* 0x000fea000383ffff */
.L_x_65:
[----:B------:R-:W-:Y:S01]  /*a430*/  BSSY B0, `(.L_x_161) ;  /* 0x0000006000007945 */ /* 0x000fe20003800000 */
[----:B------:R-:W-:-:S07]  /*a440*/  MOV R15, 0xffffffff ;  /* 0xffffffff000f7802 */ /* 0x000fce0000000f00 */
[----:B-1---5:R-:W-:Y:S05]  /*a450*/  WARPSYNC.COLLECTIVE R15, `(.L_x_162) ;  /* 0x000000000f0c7348 */ /* 0x022fea0003c00000 */
[----:B------:R-:W-:Y:S02]  /*a460*/  ELECT P6, UR79, PT ;  /* 0x00000000004f782f */ /* 0x000fe400038c0000 */
[----:B------:R-:W-:Y:S01]  /*a470*/  MOV R14, UR79 ;  /* 0x0000004f000e7c02 */ /* 0x000fe20008000f00 */
[----:B-1---5:R-:W-:Y:S10]  /*a480*/  ENDCOLLECTIVE ;  /* 0x000000000000791b */ /* 0x022ff40003800000 */
.L_x_162:
[----:B------:R-:W-:Y:S05]  /*a490*/  BSYNC B0 ;  /* 0x0000000000007941 */ /* 0x000fea0003800000 */
.L_x_161:
[----:B------:R-:W-:Y:S05]  /*a4a0*/  BRA `(.L_x_163) ;  /* 0xffffff8c00f07947 */ /* 0x000fea000383ffff */
.L_x_67:
[----:B-1----:R-:W-:-:S04]  /*a4b0*/  MOV R0, UR5 ;  /* 0x0000000500007c02 */ /* 0x002fc80008000f00 */
[----:B------:R1:W2:Y:S03]  /*a4c0*/  SYNCS.PHASECHK.TRANS64.TRYWAIT P0, [R0+URZ+0x8], R5 ;  /* 0x00000805000075a7 */ /* 0x0002a600080011ff */
[----:B--2---:R-:W-:Y:S05]  /*a4d0*/  @!P0 NANOSLEEP.SYNCS 0x989680 ;  /* 0x009896800000895d */ /* 0x004fea0003900000 */
[----:B------:R-:W2:Y:S02]  /*a4e0*/  @!P0 SYNCS.PHASECHK.TRANS64 P0, [R0+URZ+0x8], R5 ;  /* 0x00000805000085a7 */ /* 0x000ea400080010ff */
[----:B--2---:R-:W-:Y:S05]  /*a4f0*/  @!P0 BRA `(.L_x_67) ;  /* 0xfffffffc00ec8947 */ /* 0x004fea000383ffff */
[----:B------:R-:W-:Y:S05]  /*a500*/  BRA `(.L_x_66) ;  /* 0xffffff8c00f47947 */ /* 0x000fea000383ffff */
.L_x_68:
[----:B-1----:R1:W2:Y:S02]  /*a510*/  SYNCS.PHASECHK.TRANS64.TRYWAIT P0, [R0+URZ+0xa0], R5 ;  /* 0x0000a005000075a7 */ /* 0x0022a400080011ff */
[----:B--2---:R-:W-:Y:S05]  /*a520*/  @!P0 NANOSLEEP.SYNCS 0x989680 ;  /* 0x009896800000895d */ /* 0x004fea0003900000 */
[----:B------:R-:W2:Y:S02]  /*a530*/  @!P0 SYNCS.PHASECHK.TRANS64 P0, [R0+URZ+0xa0], R5 ;  /* 0x0000a005000085a7 */ /* 0x000ea400080010ff */
[----:B--2---:R-:W-:Y:S05]  /*a540*/  @!P0 BRA `(.L_x_68) ;  /* 0xfffffffc00f08947 */ /* 0x004fea000383ffff */
[----:B------:R-:W-:Y:S05]  /*a550*/  BRA `(.L_x_164) ;  /* 0xffffff9000e07947 */ /* 0x000fea000383ffff */
.L_x_70:
[----:B------:R-:W-:-:S07]  /*a560*/  MOV R0, UR31 ;  /* 0x0000001f00007c02 */ /* 0x000fce0008000f00 */
.L_x_165:
[----:B-1----:R1:W2:Y:S02]  /*a570*/  SYNCS.PHASECHK.TRANS64.TRYWAIT P0, [R0+URZ+0xe0], R5 ;  /* 0x0000e005000075a7 */ /* 0x0022a400080011ff */
[----:B--2---:R-:W-:Y:S05]  /*a580*/  @!P0 NANOSLEEP.SYNCS 0x989680 ;  /* 0x009896800000895d */ /* 0x004fea0003900000 */
[----:B------:R-:W2:Y:S02]  /*a590*/  @!P0 SYNCS.PHASECHK.TRANS64 P0, [R0+URZ+0xe0], R5 ;  /* 0x0000e005000085a7 */ /* 0x000ea400080010ff */
[----:B--2---:R-:W-:Y:S05]  /*a5a0*/  @!P0 BRA `(.L_x_165) ;  /* 0xfffffffc00f08947 */ /* 0x004fea000383ffff */
[----:B------:R-:W-:Y:S05]  /*a5b0*/  BRA `(.L_x_166) ;  /* 0xffffff94002c7947 */ /* 0x000fea000383ffff */
.L_x_73:
[----:B------:R-:W-:Y:S07]  /*a5c0*/  MOV R0, UR5 ;  /* 0x0000000500007c02 */ /* 0x000fee0008000f00 */
.L_x_167:
[----:B-1----:R1:W2:Y:S02]  /*a5d0*/  SYNCS.PHASECHK.TRANS64.TRYWAIT P0, [R0+URZ], R5 ;  /* 0x00000005000075a7 */ /* 0x0022a400080011ff */
[----:B--2---:R-:W-:Y:S05]  /*a5e0*/  @!P0 NANOSLEEP.SYNCS 0x989680 ;  /* 0x009896800000895d */ /* 0x004fea0003900000 */
[----:B------:R-:W2:Y:S02]  /*a5f0*/  @!P0 SYNCS.PHASECHK.TRANS64 P0, [R0+URZ], R5 ;  /* 0x00000005000085a7 */ /* 0x000ea400080010ff */
[----:B--2---:R-:W-:Y:S05]  /*a600*/  @!P0 BRA `(.L_x_167) ;  /* 0xfffffffc00f08947 */ /* 0x004fea000383ffff */
[----:B------:R-:W-:Y:S05]  /*a610*/  BRA `(.L_x_72) ;  /* 0xffffff9400407947 */ /* 0x000fea000383ffff */
.L_x_77:
[----:B-1----:R-:W-:-:S07]  /*a620*/  MOV R0, UR4 ;  /* 0x0000000400007c02 */ /* 0x002fce0008000f00 */
.L_x_168:
[----:B-1----:R1:W2:Y:S02]  /*a630*/  SYNCS.PHASECHK.TRANS64.TRYWAIT P0, [R0+URZ], R3 ;  /* 0x00000003000075a7 */ /* 0x0022a400080011ff */
[----:B--2---:R-:W-:Y:S05]  /*a640*/  @!P0 NANOSLEEP.SYNCS 0x989680 ;  /* 0x009896800000895d */ /* 0x004fea0003900000 */
[----:B------:R-:W2:Y:S02]  /*a650*/  @!P0 SYNCS.PHASECHK.TRANS64 P0, [R0+URZ], R3 ;  /* 0x00000003000085a7 */ /* 0x000ea400080010ff */
[----:B--2---:R-:W-:Y:S05]  /*a660*/  @!P0 BRA `(.L_x_168) ;  /* 0xfffffffc00f08947 */ /* 0x004fea000383ffff */
[----:B------:R-:W-:Y:S05]  /*a670*/  BRA `(.L_x_169) ;  /* 0xffffff9800347947 */ /* 0x000fea000383ffff */
.L_x_78:
[----:B------:R-:W-:-:S07]  /*a680*/  MOV R0, UR5 ;  /* 0x0000000500007c02 */ /* 0x000fce0008000f00 */
.L_x_170:
[----:B-1----:R1:W2:Y:S02]  /*a690*/  SYNCS.PHASECHK.TRANS64.TRYWAIT P0, [R0+URZ], R3 ;  /* 0x00000003000075a7 */ /* 0x0022a400080011ff */
[----:B--2---:R-:W-:Y:S05]  /*a6a0*/  @!P0 NANOSLEEP.SYNCS 0x989680 ;  /* 0x009896800000895d */ /* 0x004fea0003900000 */
[----:B------:R-:W2:Y:S02]  /*a6b0*/  @!P0 SYNCS.PHASECHK.TRANS64 P0, [R0+URZ], R3 ;  /* 0x00000003000085a7 */ /* 0x000ea400080010ff */
[----:B--2---:R-:W-:Y:S05]  /*a6c0*/  @!P0 BRA `(.L_x_170) ;  /* 0xfffffffc00f08947 */ /* 0x004fea000383ffff */
[----:B------:R-:W-:Y:S05]  /*a6d0*/  BRA `(.L_x_171) ;  /* 0xffffff9800407947 */ /* 0x000fea000383ffff */
.L_x_79:
[----:B------:R-:W-:-:S07]  /*a6e0*/  MOV R0, UR5 ;  /* 0x0000000500007c02 */ /* 0x000fce0008000f00 */
.L_x_172:
[----:B-1----:R1:W2:Y:S02]  /*a6f0*/  SYNCS.PHASECHK.TRANS64.TRYWAIT P0, [R0+URZ], R3 ;  /* 0x00000003000075a7 */ /* 0x0022a400080011ff */
[----:B--2---:R-:W-:Y:S05]  /*a700*/  @!P0 NANOSLEEP.SYNCS 0x989680 ;  /* 0x009896800000895d */ /* 0x004fea0003900000 */
[----:B------:R-:W2:Y:S02]  /*a710*/  @!P0 SYNCS.PHASECHK.TRANS64 P0, [R0+URZ], R3 ;  /* 0x00000003000085a7 */ /* 0x000ea400080010ff */
[----:B--2---:R-:W-:Y:S05]  /*a720*/  @!P0 BRA `(.L_x_172) ;  /* 0xfffffffc00f08947 */ /* 0x004fea000383ffff */
[----:B------:R-:W-:Y:S05]  /*a730*/  BRA `(.L_x_173) ;  /* 0xffffff98004c7947 */ /* 0x000fea000383ffff */
.L_x_82:
[----:B------:R-:W-:-:S07]  /*a740*/  MOV R0, UR26 ;  /* 0x0000001a00007c02 */ /* 0x000fce0008000f00 */
.L_x_174:
[----:B-1----:R1:W2:Y:S02]  /*a750*/  SYNCS.PHASECHK.TRANS64.TRYWAIT P1, [R0+URZ+0x120], R3 ;  /* 0x00012003000075a7 */ /* 0x0022a400080211ff */
[----:B--2---:R-:W-:Y:S05]  /*a760*/  @!P1 NANOSLEEP.SYNCS 0x989680 ;  /* 0x009896800000995d */ /* 0x004fea0003900000 */
[----:B------:R-:W2:Y:S02]  /*a770*/  @!P1 SYNCS.PHASECHK.TRANS64 P1, [R0+URZ+0x120], R3 ;  /* 0x00012003000095a7 */ /* 0x000ea400080210ff */
[----:B--2---:R-:W-:Y:S05]  /*a780*/  @!P1 BRA `(.L_x_174) ;  /* 0xfffffffc00f09947 */ /* 0x004fea000383ffff */
[----:B------:R-:W-:Y:S05]  /*a790*/  BRA `(.L_x_175) ;  /* 0xffffff9800987947 */ /* 0x000fea000383ffff */
.L_x_87:
[----:B--2---:R2:W3:Y:S02]  /*a7a0*/  SYNCS.PHASECHK.TRANS64.TRYWAIT P0, [R12+URZ+0xa0], R9 ;  /* 0x0000a0090c0075a7 */ /* 0x0044e400080011ff */
[----:B---3--:R-:W-:Y:S05]  /*a7b0*/  @!P0 NANOSLEEP.SYNCS 0x989680 ;  /* 0x009896800000895d */ /* 0x008fea0003900000 */
[----:B------:R-:W3:Y:S02]  /*a7c0*/  @!P0 SYNCS.PHASECHK.TRANS64 P0, [R12+URZ+0xa0], R9 ;  /* 0x0000a0090c0085a7 */ /* 0x000ee400080010ff */
[----:B---3--:R-:W-:Y:S05]  /*a7d0*/  @!P0 BRA `(.L_x_87) ;  /* 0xfffffffc00f08947 */ /* 0x008fea000383ffff */
[----:B------:R-:W-:Y:S05]  /*a7e0*/  BRA `(.L_x_176) ;  /* 0xffffff9c00cc7947 */ /* 0x000fea000383ffff */
.L_x_90:
[----:B------:R-:W-:Y:S07]  /*a7f0*/  MOV R0, UR21 ;  /* 0x0000001500007c02 */ /* 0x000fee0008000f00 */
.L_x_177:
[----:B--2---:R2:W3:Y:S02]  /*a800*/  SYNCS.PHASECHK.TRANS64.TRYWAIT P2, [R0+URZ+0x98], R11 ;  /* 0x0000980b000075a7 */ /* 0x0044e400080411ff */
[----:B---3--:R-:W-:Y:S05]  /*a810*/  @!P2 NANOSLEEP.SYNCS 0x989680 ;  /* 0x009896800000a95d */ /* 0x008fea0003900000 */
[----:B------:R-:W3:Y:S02]  /*a820*/  @!P2 SYNCS.PHASECHK.TRANS64 P2, [R0+URZ+0x98], R11 ;  /* 0x0000980b0000a5a7 */ /* 0x000ee400080410ff */
[----:B---3--:R-:W-:Y:S05]  /*a830*/  @!P2 BRA `(.L_x_177) ;  /* 0xfffffffc00f0a947 */ /* 0x008fea000383ffff */
[----:B------:R-:W-:Y:S05]  /*a840*/  BRA `(.L_x_89) ;  /* 0xffffffa400347947 */ /* 0x000fea000383ffff */
.L_x_93:
[----:B--2---:R-:W-:Y:S07]  /*a850*/  MOV R0, UR21 ;  /* 0x0000001500007c02 */ /* 0x004fee0008000f00 */
.L_x_178:
[----:B--2---:R2:W3:Y:S02]  /*a860*/  SYNCS.PHASECHK.TRANS64.TRYWAIT P0, [R0+URZ+0x70], R9 ;  /* 0x00007009000075a7 */ /* 0x0044e400080011ff */
[----:B---3--:R-:W-:Y:S05]  /*a870*/  @!P0 NANOSLEEP.SYNCS 0x989680 ;  /* 0x009896800000895d */ /* 0x008fea0003900000 */
[----:B------:R-:W3:Y:S02]  /*a880*/  @!P0 SYNCS.PHASECHK.TRANS64 P0, [R0+URZ+0x70], R9 ;  /* 0x00007009000085a7 */ /* 0x000ee400080010ff */
[----:B---3--:R-:W-:Y:S05]  /*a890*/  @!P0 BRA `(.L_x_178) ;  /* 0xfffffffc00f08947 */ /* 0x008fea000383ffff */
[----:B------:R-:W-:Y:S05]  /*a8a0*/  BRA `(.L_x_179) ;  /* 0xffffffa400907947 */ /* 0x000fea000383ffff */
.L_x_94:
[----:B------:R-:W-:Y:S07]  /*a8b0*/  MOV R0, UR21 ;  /* 0x0000001500007c02 */ /* 0x000fee0008000f00 */
.L_x_180:
[----:B--2---:R2:W3:Y:S02]  /*a8c0*/  SYNCS.PHASECHK.TRANS64.TRYWAIT P0, [R0+URZ+0x78], R9 ;  /* 0x00007809000075a7 */ /* 0x0044e400080011ff */
[----:B---3--:R-:W-:Y:S05]  /*a8d0*/  @!P0 NANOSLEEP.SYNCS 0x989680 ;  /* 0x009896800000895d */ /* 0x008fea0003900000 */
[----:B------:R-:W3:Y:S02]  /*a8e0*/  @!P0 SYNCS.PHASECHK.TRANS64 P0, [R0+URZ+0x78], R9 ;  /* 0x00007809000085a7 */ /* 0x000ee400080010ff */
[----:B---3--:R-:W-:Y:S05]  /*a8f0*/  @!P0 BRA `(.L_x_180) ;  /* 0xfffffffc00f08947 */ /* 0x008fea000383ffff */
[----:B------:R-:W-:Y:S05]  /*a900*/  BRA `(.L_x_181) ;  /* 0xffffffa400e87947 */ /* 0x000fea000383ffff */
.L_x_95:
[----:B------:R-:W-:Y:S07]  /*a910*/  MOV R0, UR21 ;  /* 0x0000001500007c02 */ /* 0x000fee0008000f00 */
.L_x_182:
[----:B--2---:R2:W3:Y:S02]  /*a920*/  SYNCS.PHASECHK.TRANS64.TRYWAIT P0, [R0+URZ+0x80], R9 ;  /* 0x00008009000075a7 */ /* 0x0044e400080011ff */
[----:B---3--:R-:W-:Y:S05]  /*a930*/  @!P0 NANOSLEEP.SYNCS 0x989680 ;  /* 0x009896800000895d */ /* 0x008fea0003900000 */
[----:B------:R-:W3:Y:S02]  /*a940*/  @!P0 SYNCS.PHASECHK.TRANS64 P0, [R0+URZ+0x80], R9 ;  /* 0x00008009000085a7 */ /* 0x000ee400080010ff */
[----:B---3--:R-:W-:Y:S05]  /*a950*/  @!P0 BRA `(.L_x_182) ;  /* 0xfffffffc00f08947 */ /* 0x008fea000383ffff */
[----:B------:R-:W-:Y:S05]  /*a960*/  BRA `(.L_x_183) ;  /* 0xffffffa800447947 */ /* 0x000fea000383ffff */
.L_x_96:
[----:B------:R-:W-:Y:S07]  /*a970*/  MOV R0, UR21 ;  /* 0x0000001500007c02 */ /* 0x000fee0008000f00 */
.L_x_184:
[----:B--2---:R2:W3:Y:S02]  /*a980*/  SYNCS.PHASECHK.TRANS64.TRYWAIT P0, [R0+URZ+0x88], R9 ;  /* 0x00008809000075a7 */ /* 0x0044e400080011ff */
[----:B---3--:R-:W-:Y:S05]  /*a990*/  @!P0 NANOSLEEP.SYNCS 0x989680 ;  /* 0x009896800000895d */ /* 0x008fea0003900000 */
[----:B------:R-:W3:Y:S02]  /*a9a0*/  @!P0 SYNCS.PHASECHK.TRANS64 P0, [R0+URZ+0x88], R9 ;  /* 0x00008809000085a7 */ /* 0x000ee400080010ff */
[----:B---3--:R-:W-:Y:S05]  /*a9b0*/  @!P0 BRA `(.L_x_184) ;  /* 0xfffffffc00f08947 */ /* 0x008fea000383ffff */
[----:B------:R-:W-:Y:S05]  /*a9c0*/  BRA `(.L_x_185) ;  /* 0xffffffa800a07947 */ /* 0x000fea000383ffff */
.L_x_98:
[----:B------:R-:W-:-:S07]  /*a9d0*/  MOV R0, UR21 ;  /* 0x0000001500007c02 */ /* 0x000fce0008000f00 */
.L_x_186:
[----:B--2---:R2:W4:Y:S02]  /*a9e0*/  SYNCS.PHASECHK.TRANS64.TRYWAIT P0, [R0+URZ+0x70], R3 ;  /* 0x00007003000075a7 */ /* 0x00452400080011ff */
[----:B----4-:R-:W-:Y:S05]  /*a9f0*/  @!P0 NANOSLEEP.SYNCS 0x989680 ;  /* 0x009896800000895d */ /* 0x010fea0003900000 */
[----:B------:R-:W4:Y:S02]  /*aa00*/  @!P0 SYNCS.PHASECHK.TRANS64 P0, [R0+URZ+0x70], R3 ;  /* 0x00007003000085a7 */ /* 0x000f2400080010ff */
[----:B----4-:R-:W-:Y:S05]  /*aa10*/  @!P0 BRA `(.L_x_186) ;  /* 0xfffffffc00f08947 */ /* 0x010fea000383ffff */
[----:B------:R-:W-:Y:S05]  /*aa20*/  BRA `(.L_x_187) ;  /* 0xffffffac002c7947 */ /* 0x000fea000383ffff */
.L_x_99:
[----:B--2---:R-:W-:-:S07]  /*aa30*/  MOV R0, UR21 ;  /* 0x0000001500007c02 */ /* 0x004fce0008000f00 */
.L_x_188:
[----:B--2---:R2:W4:Y:S02]  /*aa40*/  SYNCS.PHASECHK.TRANS64.TRYWAIT P0, [R0+URZ+0x78], R3 ;  /* 0x00007803000075a7 */ /* 0x00452400080011ff */
[----:B----4-:R-:W-:Y:S05]  /*aa50*/  @!P0 NANOSLEEP.SYNCS 0x989680 ;  /* 0x009896800000895d */ /* 0x010fea0003900000 */
[----:B------:R-:W4:Y:S02]  /*aa60*/  @!P0 SYNCS.PHASECHK.TRANS64 P0, [R0+URZ+0x78], R3 ;  /* 0x00007803000085a7 */ /* 0x000f2400080010ff */
[----:B----4-:R-:W-:Y:S05]  /*aa70*/  @!P0 BRA `(.L_x_188) ;  /* 0xfffffffc00f08947 */ /* 0x010fea000383ffff */
[----:B------:R-:W-:Y:S05]  /*aa80*/  BRA `(.L_x_189) ;  /* 0xffffffac001c7947 */ /* 0x000fea000383ffff */
.L_x_100:
[----:B--2---:R-:W-:-:S07]  /*aa90*/  MOV R0, UR21 ;  /* 0x0000001500007c02 */ /* 0x004fce0008000f00 */
.L_x_190:
[----:B--2---:R2:W4:Y:S02]  /*aaa0*/  SYNCS.PHASECHK.TRANS64.TRYWAIT P0, [R0+URZ+0x80], R3 ;  /* 0x00008003000075a7 */ /* 0x00452400080011ff */
[----:B----4-:R-:W-:Y:S05]  /*aab0*/  @!P0 NANOSLEEP.SYNCS 0x989680 ;  /* 0x009896800000895d */ /* 0x010fea0003900000 */
[----:B------:R-:W4:Y:S02]  /*aac0*/  @!P0 SYNCS.PHASECHK.TRANS64 P0, [R0+URZ+0x80], R3 ;  /* 0x00008003000085a7 */ /* 0x000f2400080010ff */
[----:B----4-:R-:W-:Y:S05]  /*aad0*/  @!P0 BRA `(.L_x_190) ;  /* 0xfffffffc00f08947 */ /* 0x010fea000383ffff */
[----:B------:R-:W-:Y:S05]  /*aae0*/  BRA `(.L_x_191) ;  /* 0xffffffac000c7947 */ /* 0x000fea000383ffff */
.L_x_102:
[----:B-1----:R1:W2:Y:S02]  /*aaf0*/  SYNCS.PHASECHK.TRANS64.TRYWAIT P0, [R3+URZ+0xa0], R0 ;  /* 0x0000a000030075a7 */ /* 0x0022a400080011ff */
[----:B--2---:R-:W-:Y:S05]  /*ab00*/  @!P0 NANOSLEEP.SYNCS 0x989680 ;  /* 0x009896800000895d */ /* 0x004fea0003900000 */
[----:B------:R-:W2:Y:S02]  /*ab10*/  @!P0 SYNCS.PHASECHK.TRANS64 P0, [R3+URZ+0xa0], R0 ;  /* 0x0000a000030085a7 */ /* 0x000ea400080010ff */
[----:B--2---:R-:W-:Y:S05]  /*ab20*/  @!P0 BRA `(.L_x_102) ;  /* 0xfffffffc00f08947 */ /* 0x004fea000383ffff */
[----:B------:R-:W-:Y:S05]  /*ab30*/  BRA `(.L_x_192) ;  /* 0xffffffac00d07947 */ /* 0x000fea000383ffff */
.L_x_113:
[----:B--2---:R2:W1:Y:S02]  /*ab40*/  SYNCS.PHASECHK.TRANS64.TRYWAIT P1, [R5+URZ+0x50], R2 ;  /* 0x00005002050075a7 */ /* 0x00446400080211ff */
[----:B-1----:R-:W-:Y:S05]  /*ab50*/  @!P1 NANOSLEEP.SYNCS 0x989680 ;  /* 0x009896800000995d */ /* 0x002fea0003900000 */
[----:B------:R-:W1:Y:S02]  /*ab60*/  @!P1 SYNCS.PHASECHK.TRANS64 P1, [R5+URZ+0x50], R2 ;  /* 0x00005002050095a7 */ /* 0x000e6400080210ff */
[----:B-1----:R-:W-:Y:S05]  /*ab70*/  @!P1 BRA `(.L_x_113) ;  /* 0xfffffffc00f09947 */ /* 0x002fea000383ffff */
[----:B------:R-:W-:Y:S05]  /*ab80*/  BRA `(.L_x_112) ;  /* 0xffffffbc00447947 */ /* 0x000fea000383ffff */
.L_x_115:
[----:B-1----:R1:W4:Y:S02]  /*ab90*/  SYNCS.PHASECHK.TRANS64.TRYWAIT P0, [R90+URZ+0xc0], R7 ;  /* 0x0000c0075a0075a7 */ /* 0x00232400080011ff */
[----:B----4-:R-:W-:Y:S05]  /*aba0*/  @!P0 NANOSLEEP.SYNCS 0x989680 ;  /* 0x009896800000895d */ /* 0x010fea0003900000 */
[----:B------:R-:W4:Y:S02]  /*abb0*/  @!P0 SYNCS.PHASECHK.TRANS64 P0, [R90+URZ+0xc0], R7 ;  /* 0x0000c0075a0085a7 */ /* 0x000f2400080010ff */
[----:B----4-:R-:W-:Y:S05]  /*abc0*/  @!P0 BRA `(.L_x_115) ;  /* 0xfffffffc00f08947 */ /* 0x010fea000383ffff */
[----:B------:R-:W-:Y:S05]  /*abd0*/  BRA `(.L_x_114) ;  /* 0xffffffbc00947947 */ /* 0x000fea000383ffff */
.L_x_123:
[----:B---3--:R3:W4:Y:S02]  /*abe0*/  SYNCS.PHASECHK.TRANS64.TRYWAIT P0, [R103+URZ+0x50], R4 ;  /* 0x00005004670075a7 */ /* 0x00872400080011ff */
[----:B----4-:R-:W-:Y:S05]  /*abf0*/  @!P0 NANOSLEEP.SYNCS 0x989680 ;  /* 0x009896800000895d */ /* 0x010fea0003900000 */
[----:B------:R-:W4:Y:S02]  /*ac00*/  @!P0 SYNCS.PHASECHK.TRANS64 P0, [R103+URZ+0x50], R4 ;  /* 0x00005004670085a7 */ /* 0x000f2400080010ff */
[----:B----4-:R-:W-:Y:S05]  /*ac10*/  @!P0 BRA `(.L_x_123) ;  /* 0xfffffffc00f08947 */ /* 0x010fea000383ffff */
[----:B------:R-:W-:Y:S05]  /*ac20*/  BRA `(.L_x_122) ;  /* 0xffffffc8009c7947 */ /* 0x000fea000383ffff */
.L_x_131:
[----:B---3--:R3:W4:Y:S02]  /*ac30*/  SYNCS.PHASECHK.TRANS64.TRYWAIT P0, [R103+URZ+0x50], R4 ;  /* 0x00005004670075a7 */ /* 0x00872400080011ff */
[----:B----4-:R-:W-:Y:S05]  /*ac40*/  @!P0 NANOSLEEP.SYNCS 0x989680 ;  /* 0x009896800000895d */ /* 0x010fea0003900000 */
[----:B------:R-:W4:Y:S02]  /*ac50*/  @!P0 SYNCS.PHASECHK.TRANS64 P0, [R103+URZ+0x50], R4 ;  /* 0x00005004670085a7 */ /* 0x000f2400080010ff */
[----:B----4-:R-:W-:Y:S05]  /*ac60*/  @!P0 BRA `(.L_x_131) ;  /* 0xfffffffc00f08947 */ /* 0x010fea000383ffff */
[----:B------:R-:W-:Y:S05]  /*ac70*/  BRA `(.L_x_130) ;  /* 0xffffffd400ec7947 */ /* 0x000fea000383ffff */
.L_x_139:
[----:B---3--:R3:W4:Y:S02]  /*ac80*/  SYNCS.PHASECHK.TRANS64.TRYWAIT P0, [R102+URZ+0x50], R3 ;  /* 0x00005003660075a7 */ /* 0x00872400080011ff */
[----:B----4-:R-:W-:Y:S05]  /*ac90*/  @!P0 NANOSLEEP.SYNCS 0x989680 ;  /* 0x009896800000895d */ /* 0x010fea0003900000 */
[----:B------:R-:W4:Y:S02]  /*aca0*/  @!P0 SYNCS.PHASECHK.TRANS64 P0, [R102+URZ+0x50], R3 ;  /* 0x00005003660085a7 */ /* 0x000f2400080010ff */
[----:B----4-:R-:W-:Y:S05]  /*acb0*/  @!P0 BRA `(.L_x_139) ;  /* 0xfffffffc00f08947 */ /* 0x010fea000383ffff */
[----:B------:R-:W-:Y:S05]  /*acc0*/  BRA `(.L_x_138) ;  /* 0xffffffe400447947 */ /* 0x000fea000383ffff */
        .weak           $__internal_0_$__cuda_sm10x_tcgen05_guardrail_trap_col_being_dealloced_not_returned_by_alloc
        .type           $__internal_0_$__cuda_sm10x_tcgen05_guardrail_trap_col_being_dealloced_not_returned_by_alloc,@function
        .size           $__internal_0_$__cuda_sm10x_tcgen05_guardrail_trap_col_being_dealloced_not_returned_by_alloc,($__internal_1_$__cuda_sm10x_tcgen05_guardrail_trap_phase_invalid_during_alloc - $__internal_0_$__cuda_sm10x_tcgen05_guardrail_trap_col_being_dealloced_not_returned_by_alloc)
$__internal_0_$__cuda_sm10x_tcgen05_guardrail_trap_col_being_dealloced_not_returned_by_alloc:
[----:B------:R-:W-:Y:S05]  /*acd0*/  BPT.TRAP 0x1 ;  /* 0x000000040000795c */ /* 0x000fea0000300000 */
[----:B------:R-:W-:-:S04]  /*ace0*/  HFMA2 R3, -RZ, RZ, 0, 0 ;  /* 0x00000000ff037431 */ /* 0x000fc800000001ff */
[----:B------:R-:W-:Y:S05]  /*acf0*/  RET.REL.NODEC R2 `(_ZN7cutlass13device_kernelINS_4gemm6kernel13GemmUniversalIN4cute5tupleIJiiiiEEENS1_10collective13CollectiveMmaINS1_35MainloopSm100TmaUmmaWarpSpecializedILi5ELi2ELi4ENS5_IJNS4_1CILi2EEESB_NSA_ILi1EEEEEEEENS5_IJNSA_ILi128EEENSA_ILi256EEESF_EEENS_12float_e4m3_tENS5_IJlSC_lEEESI_SJ_NS4_8TiledMMAINS4_8MMA_AtomIJNS4_10MMA_TraitsINS4_25SM100_MMA_F8F6F4_2x1SM_SSEJSI_SI_fSF_SG_NS4_17integral_constantINS4_4UMMA5MajorELSQ_0EEESR_NSO_INSP_7ScaleInELSS_0EEEST_EEEEEENS4_6LayoutINS5_IJSC_SC_SC_EEENS5_IJNSA_ILi0EEESY_SY_EEEEENS5_IJNS4_10UnderscoreES11_S11_EEEEENS4_28SM100_TMA_2SM_LOAD_MULTICASTENS4_14ComposedLayoutINS4_7SwizzleILi3ELi4ELi3EEENS4_18smem_ptr_flag_bitsILi8EEENSW_INS5_IJNSA_ILi8EEESF_EEENS5_IJSF_SC_EEEEEEEvNS4_8identityENS4_18SM100_TMA_2SM_LOADES1E_vS1F_EENS_8epilogue10collective18CollectiveEpilogueINS1I_23Sm100TmaWarpSpecializedILi4ELi2ELi32ELb0ELb0EEEJNS5_IJNSA_ILi64EEESG_SF_EEENS5_IJNSW_IS1N_SC_EENSW_INS5_IJNSA_ILi32EEESB_EEENS5_IJSC_SF_EEEEEEEESI_SJ_SI_SJ_NS1I_6fusion15FusionCallbacksIS1M_NS1V_17LinearCombinationISI_fSI_fLNS_15FloatRoundStyleE2EEES1O_S1U_JEEENS4_5SM1004TMEM4LOAD26SM100_TMEM_LOAD_32dp32b32xENS4_13SM90_TMA_LOADENS15_INS16_ILi1ELi4ELi3EEES19_NSW_INS5_IJS1A_S1Q_EEENS5_IJS1Q_SC_EEEEEEENS4_39AutoVectorizingCopyWithAssumedAlignmentILi128EEENS4_14SM90_TMA_STOREES2A_S2C_S2C_EEEvvEEEEvNT_6ParamsE) ;  /* 0xffffff5002c07950 */ /* 0x000fea0003c3ffff */
        .weak           $__internal_1_$__cuda_sm10x_tcgen05_guardrail_trap_phase_invalid_during_alloc
        .type           $__internal_1_$__cuda_sm10x_tcgen05_guardrail_trap_phase_invalid_during_alloc,@function
        .size           $__internal_1_$__cuda_sm10x_tcgen05_guardrail_trap_phase_invalid_during_alloc,($__internal_2_$__cuda_sm10x_tcgen05_guardrail_trap_unallocated_columns_being_dealloced - $__internal_1_$__cuda_sm10x_tcgen05_guardrail_trap_phase_invalid_during_alloc)
$__internal_1_$__cuda_sm10x_tcgen05_guardrail_trap_phase_invalid_during_alloc:
[----:B------:R-:W-:Y:S05]  /*ad00*/  BPT.TRAP 0x1 ;  /* 0x000000040000795c */ /* 0x000fea0000300000 */
[----:B------:R-:W-:-:S04]  /*ad10*/  MOV R5, 0x0 ;  /* 0x0000000000057802 */ /* 0x000fc80000000f00 */
[----:B------:R-:W-:Y:S05]  /*ad20*/  RET.REL.NODEC R4 `(_ZN7cutlass13device_kernelINS_4gemm6kernel13GemmUniversalIN4cute5tupleIJiiiiEEENS1_10collective13CollectiveMmaINS1_35MainloopSm100TmaUmmaWarpSpecializedILi5ELi2ELi4ENS5_IJNS4_1CILi2EEESB_NSA_ILi1EEEEEEEENS5_IJNSA_ILi128EEENSA_ILi256EEESF_EEENS_12float_e4m3_tENS5_IJlSC_lEEESI_SJ_NS4_8TiledMMAINS4_8MMA_AtomIJNS4_10MMA_TraitsINS4_25SM100_MMA_F8F6F4_2x1SM_SSEJSI_SI_fSF_SG_NS4_17integral_constantINS4_4UMMA5MajorELSQ_0EEESR_NSO_INSP_7ScaleInELSS_0EEEST_EEEEEENS4_6LayoutINS5_IJSC_SC_SC_EEENS5_IJNSA_ILi0EEESY_SY_EEEEENS5_IJNS4_10UnderscoreES11_S11_EEEEENS4_28SM100_TMA_2SM_LOAD_MULTICASTENS4_14ComposedLayoutINS4_7SwizzleILi3ELi4ELi3EEENS4_18smem_ptr_flag_bitsILi8EEENSW_INS5_IJNSA_ILi8EEESF_EEENS5_IJSF_SC_EEEEEEEvNS4_8identityENS4_18SM100_TMA_2SM_LOADES1E_vS1F_EENS_8epilogue10collective18CollectiveEpilogueINS1I_23Sm100TmaWarpSpecializedILi4ELi2ELi32ELb0ELb0EEEJNS5_IJNSA_ILi64EEESG_SF_EEENS5_IJNSW_IS1N_SC_EENSW_INS5_IJNSA_ILi32EEESB_EEENS5_IJSC_SF_EEEEEEEESI_SJ_SI_SJ_NS1I_6fusion15FusionCallbacksIS1M_NS1V_17LinearCombinationISI_fSI_fLNS_15FloatRoundStyleE2EEES1O_S1U_JEEENS4_5SM1004TMEM4LOAD26SM100_TMEM_LOAD_32dp32b32xENS4_13SM90_TMA_LOADENS15_INS16_ILi1ELi4ELi3EEES19_NSW_INS5_IJS1A_S1Q_EEENS5_IJS1Q_SC_EEEEEEENS4_39AutoVectorizingCopyWithAssumedAlignmentILi128EEENS4_14SM90_TMA_STOREES2A_S2C_S2C_EEEvvEEEEvNT_6ParamsE) ;  /* 0xffffff5004b47950 */ /* 0x000fea0003c3ffff */
        .weak           $__internal_2_$__cuda_sm10x_tcgen05_guardrail_trap_unallocated_columns_being_dealloced
        .type           $__internal_2_$__cuda_sm10x_tcgen05_guardrail_trap_unallocated_columns_being_dealloced,@function
        .size           $__internal_2_$__cuda_sm10x_tcgen05_guardrail_trap_unallocated_columns_being_dealloced,(.L_x_194 - $__internal_2_$__cuda_sm10x_tcgen05_guardrail_trap_unallocated_columns_being_dealloced)
$__internal_2_$__cuda_sm10x_tcgen05_guardrail_trap_unallocated_columns_being_dealloced:
[----:B------:R-:W-:Y:S05]  /*ad30*/  BPT.TRAP 0x1 ;  /* 0x000000040000795c */ /* 0x000fea0000300000 */
[----:B------:R-:W-:-:S04]  /*ad40*/  HFMA2 R3, -RZ, RZ, 0, 0 ;  /* 0x00000000ff037431 */ /* 0x000fc800000001ff */
[----:B------:R-:W-:Y:S05]  /*ad50*/  RET.REL.NODEC R2 `(_ZN7cutlass13device_kernelINS_4gemm6kernel13GemmUniversalIN4cute5tupleIJiiiiEEENS1_10collective13CollectiveMmaINS1_35MainloopSm100TmaUmmaWarpSpecializedILi5ELi2ELi4ENS5_IJNS4_1CILi2EEESB_NSA_ILi1EEEEEEEENS5_IJNSA_ILi128EEENSA_ILi256EEESF_EEENS_12float_e4m3_tENS5_IJlSC_lEEESI_SJ_NS4_8TiledMMAINS4_8MMA_AtomIJNS4_10MMA_TraitsINS4_25SM100_MMA_F8F6F4_2x1SM_SSEJSI_SI_fSF_SG_NS4_17integral_constantINS4_4UMMA5MajorELSQ_0EEESR_NSO_INSP_7ScaleInELSS_0EEEST_EEEEEENS4_6LayoutINS5_IJSC_SC_SC_EEENS5_IJNSA_ILi0EEESY_SY_EEEEENS5_IJNS4_10UnderscoreES11_S11_EEEEENS4_28SM100_TMA_2SM_LOAD_MULTICASTENS4_14ComposedLayoutINS4_7SwizzleILi3ELi4ELi3EEENS4_18smem_ptr_flag_bitsILi8EEENSW_INS5_IJNSA_ILi8EEESF_EEENS5_IJSF_SC_EEEEEEEvNS4_8identityENS4_18SM100_TMA_2SM_LOADES1E_vS1F_EENS_8epilogue10collective18CollectiveEpilogueINS1I_23Sm100TmaWarpSpecializedILi4ELi2ELi32ELb0ELb0EEEJNS5_IJNSA_ILi64EEESG_SF_EEENS5_IJNSW_IS1N_SC_EENSW_INS5_IJNSA_ILi32EEESB_EEENS5_IJSC_SF_EEEEEEEESI_SJ_SI_SJ_NS1I_6fusion15FusionCallbacksIS1M_NS1V_17LinearCombinationISI_fSI_fLNS_15FloatRoundStyleE2EEES1O_S1U_JEEENS4_5SM1004TMEM4LOAD26SM100_TMEM_LOAD_32dp32b32xENS4_13SM90_TMA_LOADENS15_INS16_ILi1ELi4ELi3EEES19_NSW_INS5_IJS1A_S1Q_EEENS5_IJS1Q_SC_EEEEEEENS4_39AutoVectorizingCopyWithAssumedAlignmentILi128EEENS4_14SM90_TMA_STOREES2A_S2C_S2C_EEEvvEEEEvNT_6ParamsE) ;  /* 0xffffff5002a87950 */ /* 0x000fea0003c3ffff */
.L_x_193:
[----:B------:R-:W-:-:S00]  /*ad60*/  BRA `(.L_x_193) ;  /* 0xfffffffc00fc7947 */ /* 0x000fc0000383ffff */
[----:B------:R-:W-:-:S00]  /*ad70*/  NOP ;  /* 0x0000000000007918 */ /* 0x000fc00000000000 */
        /* <DEDUP_REMOVED lines=8> */
.L_x_194:


//--------------------- .nv.global.init           --------------------------
	.section	.nv.global.init,"aw",@progbits
.nv.global.init:
	.type		$str$27,@object
	.size		$str$27,($str$28 - $str$27)
$str$27:
        /*0000*/ 	.byte	0x28, 0x61, 0x64, 0x64, 0x72, 0x65, 0x73, 0x73, 0x20, 0x26, 0x20, 0x6d, 0x61, 0x73, 0x6b, 0x29
        /*0010*/ 	.byte	0x20, 0x3d, 0x3d, 0x20, 0x30, 0x00
	.type		$str$28,@object
	.size		$str$28,($str$26 - $str$28)
$str$28:
        /*0016*/ 	.byte	0x2f, 0x74, 0x6d, 0x70, 0x2f, 0x63, 0x75, 0x74, 0x6c, 0x61, 0x73, 0x73, 0x5f, 0x73, 0x77, 0x65
        /*0026*/ 	.byte	0x65, 0x70, 0x5f, 0x73, 0x72, 0x63, 0x2f, 0x69, 0x6e, 0x63, 0x6c, 0x75, 0x64, 0x65, 0x2f, 0x63
        /*0036*/ 	.byte	0x75, 0x74, 0x65, 0x2f, 0x70, 0x6f, 0x69, 0x6e, 0x74, 0x65, 0x72, 0x5f, 0x66, 0x6c, 0x61, 0x67
        /*0046*/ 	.byte	0x67, 0x65, 0x64, 0x2e, 0x68, 0x70, 0x70, 0x00
	.type		$str$26,@object
	.size		$str$26,($str$25 - $str$26)
$str$26:
        /*004e*/ 	.byte	0x2f, 0x74, 0x6d, 0x70, 0x2f, 0x63, 0x75, 0x74, 0x6c, 0x61, 0x73, 0x73, 0x5f, 0x73, 0x77, 0x65
        /*005e*/ 	.byte	0x65, 0x70, 0x5f, 0x73, 0x72, 0x63, 0x2f, 0x69, 0x6e, 0x63, 0x6c, 0x75, 0x64, 0x65, 0x2f, 0x63
        /*006e*/ 	.byte	0x75, 0x74, 0x65, 0x2f, 0x61, 0x74, 0x6f, 0x6d, 0x2f, 0x63, 0x6f, 0x70, 0x79, 0x5f, 0x74, 0x72
        /*007e*/ 	.byte	0x61, 0x69, 0x74, 0x73, 0x5f, 0x73, 0x6d, 0x31, 0x30, 0x30, 0x2e, 0x68, 0x70, 0x70, 0x00
	.type		$str$25,@object
	.size		$str$25,(__unnamed_1 - $str$25)
$str$25:
        /*008d*/ 	.byte	0x28, 0x28, 0x75, 0x69, 0x6e, 0x74, 0x33, 0x32, 0x5f, 0x74, 0x28, 0x74, 0x68, 0x72, 0x65, 0x61
        /*009d*/ 	.byte	0x64, 0x49, 0x64, 0x78, 0x2e, 0x78, 0x29, 0x20, 0x2f, 0x20, 0x33, 0x32, 0x29, 0x20, 0x25, 0x20
        /*00ad*/ 	.byte	0x34, 0x29, 0x20, 0x3d, 0x3d, 0x20, 0x28, 0x28, 0x28, 0x74, 0x6d, 0x65, 0x6d, 0x5f, 0x61, 0x64
        /*00bd*/ 	.byte	0x64, 0x72, 0x20, 0x3e, 0x3e, 0x20, 0x31, 0x36, 0x29, 0x20, 0x2f, 0x20, 0x33, 0x32, 0x29, 0x20
        /*00cd*/ 	.byte	0x25, 0x20, 0x34, 0x29, 0x00
	.type		__unnamed_1,@object
	.size		__unnamed_1,(__unnamed_2 - __unnamed_1)
__unnamed_1:
        /*00d2*/ 	.byte	0x61, 0x75, 0x74, 0x6f, 0x20, 0x63, 0x75, 0x74, 0x65, 0x3a, 0x3a, 0x61, 0x73, 0x5f, 0x70, 0x6f
        /* <DEDUP_REMOVED lines=24> */
        /*0262*/ 	.byte	0x3a, 0x3a, 0x43, 0x3c, 0x34, 0x30, 0x39, 0x36, 0x3e, 0x3e, 0x3e, 0x3e, 0x5d, 0x00
	.type		__unnamed_2,@object
	.size		__unnamed_2,(__unnamed_3 - __unnamed_2)
__unnamed_2:
        /* <DEDUP_REMOVED lines=26> */
	.type		__unnamed_3,@object
	.size		__unnamed_3,(.L_3 - __unnamed_3)
__unnamed_3:
        /* <DEDUP_REMOVED lines=40> */
        /*068e*/ 	.byte	0x74, 0x65, 0x3a, 0x3a, 0x43, 0x3c, 0x30, 0x3e, 0x3e, 0x3e, 0x3e, 0x5d, 0x00
.L_3:


//--------------------- .nv.shared._ZN7cutlass13device_kernelINS_4gemm6kernel13GemmUniversalIN4cute5tupleIJiiiiEEENS1_10collective13CollectiveMmaINS1_35MainloopSm100TmaUmmaWarpSpecializedILi5ELi2ELi4ENS5_IJNS4_1CILi2EEESB_NSA_ILi1EEEEEEEENS5_IJNSA_ILi128EEENSA_ILi256EEESF_EEENS_12float_e4m3_tENS5_IJlSC_lEEESI_SJ_NS4_8TiledMMAINS4_8MMA_AtomIJNS4_10MMA_TraitsINS4_25SM100_MMA_F8F6F4_2x1SM_SSEJSI_SI_fSF_SG_NS4_17integral_constantINS4_4UMMA5MajorELSQ_0EEESR_NSO_INSP_7ScaleInELSS_0EEEST_EEEEEENS4_6LayoutINS5_IJSC_SC_SC_EEENS5_IJNSA_ILi0EEESY_SY_EEEEENS5_IJNS4_10UnderscoreES11_S11_EEEEENS4_28SM100_TMA_2SM_LOAD_MULTICASTENS4_14ComposedLayoutINS4_7SwizzleILi3ELi4ELi3EEENS4_18smem_ptr_flag_bitsILi8EEENSW_INS5_IJNSA_ILi8EEESF_EEENS5_IJSF_SC_EEEEEEEvNS4_8identityENS4_18SM100_TMA_2SM_LOADES1E_vS1F_EENS_8epilogue10collective18CollectiveEpilogueINS1I_23Sm100TmaWarpSpecializedILi4ELi2ELi32ELb0ELb0EEEJNS5_IJNSA_ILi64EEESG_SF_EEENS5_IJNSW_IS1N_SC_EENSW_INS5_IJNSA_ILi32EEESB_EEENS5_IJSC_SF_EEEEEEEESI_SJ_SI_SJ_NS1I_6fusion15FusionCallbacksIS1M_NS1V_17LinearCombinationISI_fSI_fLNS_15FloatRoundStyleE2EEES1O_S1U_JEEENS4_5SM1004TMEM4LOAD26SM100_TMEM_LOAD_32dp32b32xENS4_13SM90_TMA_LOADENS15_INS16_ILi1ELi4ELi3EEES19_NSW_INS5_IJS1A_S1Q_EEENS5_IJS1Q_SC_EEEEEEENS4_39AutoVectorizingCopyWithAssumedAlignmentILi128EEENS4_14SM90_TMA_STOREES2A_S2C_S2C_EEEvvEEEEvNT_6ParamsE --------------------------
	.section	.nv.shared._ZN7cutlass13device_kernelINS_4gemm6kernel13GemmUniversalIN4cute5tupleIJiiiiEEENS1_10collective13CollectiveMmaINS1_35MainloopSm100TmaUmmaWarpSpecializedILi5ELi2ELi4ENS5_IJNS4_1CILi2EEESB_NSA_ILi1EEEEEEEENS5_IJNSA_ILi128EEENSA_ILi256EEESF_EEENS_12float_e4m3_tENS5_IJlSC_lEEESI_SJ_NS4_8TiledMMAINS4_8MMA_AtomIJNS4_10MMA_TraitsINS4_25SM100_MMA_F8F6F4_2x1SM_SSEJSI_SI_fSF_SG_NS4_17integral_constantINS4_4UMMA5MajorELSQ_0EEESR_NSO_INSP_7ScaleInELSS_0EEEST_EEEEEENS4_6LayoutINS5_IJSC_SC_SC_EEENS5_IJNSA_ILi0EEESY_SY_EEEEENS5_IJNS4_10UnderscoreES11_S11_EEEEENS4_28SM100_TMA_2SM_LOAD_MULTICASTENS4_14ComposedLayoutINS4_7SwizzleILi3ELi4ELi3EEENS4_18smem_ptr_flag_bitsILi8EEENSW_INS5_IJNSA_ILi8EEESF_EEENS5_IJSF_SC_EEEEEEEvNS4_8identityENS4_18SM100_TMA_2SM_LOADES1E_vS1F_EENS_8epilogue10collective18CollectiveEpilogueINS1I_23Sm100TmaWarpSpecializedILi4ELi2ELi32ELb0ELb0EEEJNS5_IJNSA_ILi64EEESG_SF_EEENS5_IJNSW_IS1N_SC_EENSW_INS5_IJNSA_ILi32EEESB_EEENS5_IJSC_SF_EEEEEEEESI_SJ_SI_SJ_NS1I_6fusion15FusionCallbacksIS1M_NS1V_17LinearCombinationISI_fSI_fLNS_15FloatRoundStyleE2EEES1O_S1U_JEEENS4_5SM1004TMEM4LOAD26SM100_TMEM_LOAD_32dp32b32xENS4_13SM90_TMA_LOADENS15_INS16_ILi1ELi4ELi3EEES19_NSW_INS5_IJS1A_S1Q_EEENS5_IJS1Q_SC_EEEEEEENS4_39AutoVectorizingCopyWithAssumedAlignmentILi128EEENS4_14SM90_TMA_STOREES2A_S2C_S2C_EEEvvEEEEvNT_6ParamsE,"aw",@nobits
	.sectionflags	@""
	.align	16
	.zero		1024


//--------------------- .nv.shared.reserved.0     --------------------------
	.section	.nv.shared.reserved.0,"aw",@nobits
	.weak		__nv_reservedSMEM_offset_0_alias
	.size		__nv_reservedSMEM_offset_0_alias, 0, 64
	.other		__nv_reservedSMEM_offset_0_alias,@"STO_CUDA_RESERVED_SHARED STV_DEFAULT"
__nv_reservedSMEM_offset_0_alias:
	.zero		0
.nv.shared.reserved.0:
	.zero		64
	.weak		__nv_reservedSMEM_tcgen05_partition
	.type		__nv_reservedSMEM_tcgen05_partition,@object
	.size		__nv_reservedSMEM_tcgen05_partition,(.L_0 - __nv_reservedSMEM_tcgen05_partition)
__nv_reservedSMEM_tcgen05_partition:
	.zero		32
.L_0:


//--------------------- .nv.global                --------------------------
	.section	.nv.global,"aw",@nobits
.nv.global:
	.type		_ZN39_INTERNAL_58e2dd78_4_k_cu_3bf0d3b2_89054cute1_E,@object
	.size		_ZN39_INTERNAL_58e2dd78_4_k_cu_3bf0d3b2_89054cute1_E,(_ZN39_INTERNAL_58e2dd78_4_k_cu_3bf0d3b2_89054cuda3std3__45__cpo6cbeginE - _ZN39_INTERNAL_58e2dd78_4_k_cu_3bf0d3b2_89054cute1_E)
_ZN39_INTERNAL_58e2dd78_4_k_cu_3bf0d3b2_89054cute1_E:
	.zero		1
	.type		_ZN39_INTERNAL_58e2dd78_4_k_cu_3bf0d3b2_89054cuda3std3__45__cpo6cbeginE,@object
	.size		_ZN39_INTERNAL_58e2dd78_4_k_cu_3bf0d3b2_89054cuda3std3__45__cpo6cbeginE,(_ZN39_INTERNAL_58e2dd78_4_k_cu_3bf0d3b2_89054cuda3std3__48in_placeE - _ZN39_INTERNAL_58e2dd78_4_k_cu_3bf0d3b2_89054cuda3std3__45__cpo6cbeginE)
_ZN39_INTERNAL_58e2dd78_4_k_cu_3bf0d3b2_89054cuda3std3__45__cpo6cbeginE:
	.zero		1
	.type		_ZN39_INTERNAL_58e2dd78_4_k_cu_3bf0d3b2_89054cuda3std3__48in_placeE,@object
	.size		_ZN39_INTERNAL_58e2dd78_4_k_cu_3bf0d3b2_89054cuda3std3__48in_placeE,(_ZN39_INTERNAL_58e2dd78_4_k_cu_3bf0d3b2_89054cuda3std6ranges3__45__cpo9iter_moveE - _ZN39_INTERNAL_58e2dd78_4_k_cu_3bf0d3b2_89054cuda3std3__48in_placeE)
_ZN39_INTERNAL_58e2dd78_4_k_cu_3bf0d3b2_89054cuda3std3__48in_placeE:
	.zero		1
	.type		_ZN39_INTERNAL_58e2dd78_4_k_cu_3bf0d3b2_89054cuda3std6ranges3__45__cpo9iter_moveE,@object
	.size		_ZN39_INTERNAL_58e2dd78_4_k_cu_3bf0d3b2_89054cuda3std6ranges3__45__cpo9iter_moveE,(_ZN39_INTERNAL_58e2dd78_4_k_cu_3bf0d3b2_89054cuda3std3__45__cpo5beginE - _ZN39_INTERNAL_58e2dd78_4_k_cu_3bf0d3b2_89054cuda3std6ranges3__45__cpo9iter_moveE)
_ZN39_INTERNAL_58e2dd78_4_k_cu_3bf0d3b2_89054cuda3std6ranges3__45__cpo9iter_moveE:
	.zero		1
	.type		_ZN39_INTERNAL_58e2dd78_4_k_cu_3bf0d3b2_89054cuda3std3__45__cpo5beginE,@object
	.size		_ZN39_INTERNAL_58e2dd78_4_k_cu_3bf0d3b2_89054cuda3std3__45__cpo5beginE,(_ZN39_INTERNAL_58e2dd78_4_k_cu_3bf0d3b2_89054cuda3std3__441_GLOBAL__N__58e2dd78_4_k_cu_3bf0d3b2_89056ignoreE - _ZN39_INTERNAL_58e2dd78_4_k_cu_3bf0d3b2_89054cuda3std3__45__cpo5beginE)
_ZN39_INTERNAL_58e2dd78_4_k_cu_3bf0d3b2_89054cuda3std3__45__cpo5beginE:
	.zero		1
	.type		_ZN39_INTERNAL_58e2dd78_4_k_cu_3bf0d3b2_89054cuda3std3__441_GLOBAL__N__58e2dd78_4_k_cu_3bf0d3b2_89056ignoreE,@object
	.size		_ZN39_INTERNAL_58e2dd78_4_k_cu_3bf0d3b2_89054cuda3std3__441_GLOBAL__N__58e2dd78_4_k_cu_3bf0d3b2_89056ignoreE,(_ZN39_INTERNAL_58e2dd78_4_k_cu_3bf0d3b2_89054cute7productE - _ZN39_INTERNAL_58e2dd78_4_k_cu_3bf0d3b2_89054cuda3std3__441_GLOBAL__N__58e2dd78_4_k_cu_3bf0d3b2_89056ignoreE)
_ZN39_INTERNAL_58e2dd78_4_k_cu_3bf0d3b2_89054cuda3std3__441_GLOBAL__N__58e2dd78_4_k_cu_3bf0d3b2_89056ignoreE:
	.zero		1
	.type		_ZN39_INTERNAL_58e2dd78_4_k_cu_3bf0d3b2_89054cute7productE,@object
	.size		_ZN39_INTERNAL_58e2dd78_4_k_cu_3bf0d3b2_89054cute7productE,(_ZN39_INTERNAL_58e2dd78_4_k_cu_3bf0d3b2_89054cuda3std3__45__cpo3endE - _ZN39_INTERNAL_58e2dd78_4_k_cu_3bf0d3b2_89054cute7productE)
_ZN39_INTERNAL_58e2dd78_4_k_cu_3bf0d3b2_89054cute7productE:
	.zero		1
	.type		_ZN39_INTERNAL_58e2dd78_4_k_cu_3bf0d3b2_89054cuda3std3__45__cpo3endE,@object
	.size		_ZN39_INTERNAL_58e2dd78_4_k_cu_3bf0d3b2_89054cuda3std3__45__cpo3endE,(_ZN39_INTERNAL_58e2dd78_4_k_cu_3bf0d3b2_89054cuda3std3__419piecewise_constructE - _ZN39_INTERNAL_58e2dd78_4_k_cu_3bf0d3b2_89054cuda3std3__45__cpo3endE)
_ZN39_INTERNAL_58e2dd78_4_k_cu_3bf0d3b2_89054cuda3std3__45__cpo3endE:
	.zero		1
	.type		_ZN39_INTERNAL_58e2dd78_4_k_cu_3bf0d3b2_89054cuda3std3__419piecewise_constructE,@object
	.size		_ZN39_INTERNAL_58e2dd78_4_k_cu_3bf0d3b2_89054cuda3std3__419piecewise_constructE,(_ZN39_INTERNAL_58e2dd78_4_k_cu_3bf0d3b2_89054cuda3std3__45__cpo4cendE - _ZN39_INTERNAL_58e2dd78_4_k_cu_3bf0d3b2_89054cuda3std3__419piecewise_constructE)
_ZN39_INTERNAL_58e2dd78_4_k_cu_3bf0d3b2_89054cuda3std3__419piecewise_constructE:
	.zero		1
	.type		_ZN39_INTERNAL_58e2dd78_4_k_cu_3bf0d3b2_89054cuda3std3__45__cpo4cendE,@object
	.size		_ZN39_INTERNAL_58e2dd78_4_k_cu_3bf0d3b2_89054cuda3std3__45__cpo4cendE,(_ZN39_INTERNAL_58e2dd78_4_k_cu_3bf0d3b2_89054cuda3std6ranges3__45__cpo4swapE - _ZN39_INTERNAL_58e2dd78_4_k_cu_3bf0d3b2_89054cuda3std3__45__cpo4cendE)
_ZN39_INTERNAL_58e2dd78_4_k_cu_3bf0d3b2_89054cuda3std3__45__cpo4cendE:
	.zero		1
	.type		_ZN39_INTERNAL_58e2dd78_4_k_cu_3bf0d3b2_89054cuda3std6ranges3__45__cpo4swapE,@object
	.size		_ZN39_INTERNAL_58e2dd78_4_k_cu_3bf0d3b2_89054cuda3std6ranges3__45__cpo4swapE,(.L_11 - _ZN39_INTERNAL_58e2dd78_4_k_cu_3bf0d3b2_89054cuda3std6ranges3__45__cpo4swapE)
_ZN39_INTERNAL_58e2dd78_4_k_cu_3bf0d3b2_89054cuda3std6ranges3__45__cpo4swapE:
	.zero		1
.L_11:


//--------------------- .nv.constant0._ZN7cutlass13device_kernelINS_4gemm6kernel13GemmUniversalIN4cute5tupleIJiiiiEEENS1_10collective13CollectiveMmaINS1_35MainloopSm100TmaUmmaWarpSpecializedILi5ELi2ELi4ENS5_IJNS4_1CILi2EEESB_NSA_ILi1EEEEEEEENS5_IJNSA_ILi128EEENSA_ILi256EEESF_EEENS_12float_e4m3_tENS5_IJlSC_lEEESI_SJ_NS4_8TiledMMAINS4_8MMA_AtomIJNS4_10MMA_TraitsINS4_25SM100_MMA_F8F6F4_2x1SM_SSEJSI_SI_fSF_SG_NS4_17integral_constantINS4_4UMMA5MajorELSQ_0EEESR_NSO_INSP_7ScaleInELSS_0EEEST_EEEEEENS4_6LayoutINS5_IJSC_SC_SC_EEENS5_IJNSA_ILi0EEESY_SY_EEEEENS5_IJNS4_10UnderscoreES11_S11_EEEEENS4_28SM100_TMA_2SM_LOAD_MULTICASTENS4_14ComposedLayoutINS4_7SwizzleILi3ELi4ELi3EEENS4_18smem_ptr_flag_bitsILi8EEENSW_INS5_IJNSA_ILi8EEESF_EEENS5_IJSF_SC_EEEEEEEvNS4_8identityENS4_18SM100_TMA_2SM_LOADES1E_vS1F_EENS_8epilogue10collective18CollectiveEpilogueINS1I_23Sm100TmaWarpSpecializedILi4ELi2ELi32ELb0ELb0EEEJNS5_IJNSA_ILi64EEESG_SF_EEENS5_IJNSW_IS1N_SC_EENSW_INS5_IJNSA_ILi32EEESB_EEENS5_IJSC_SF_EEEEEEEESI_SJ_SI_SJ_NS1I_6fusion15FusionCallbacksIS1M_NS1V_17LinearCombinationISI_fSI_fLNS_15FloatRoundStyleE2EEES1O_S1U_JEEENS4_5SM1004TMEM4LOAD26SM100_TMEM_LOAD_32dp32b32xENS4_13SM90_TMA_LOADENS15_INS16_ILi1ELi4ELi3EEES19_NSW_INS5_IJS1A_S1Q_EEENS5_IJS1Q_SC_EEEEEEENS4_39AutoVectorizingCopyWithAssumedAlignmentILi128EEENS4_14SM90_TMA_STOREES2A_S2C_S2C_EEEvvEEEEvNT_6ParamsE --------------------------
	.section	.nv.constant0._ZN7cutlass13device_kernelINS_4gemm6kernel13GemmUniversalIN4cute5tupleIJiiiiEEENS1_10collective13CollectiveMmaINS1_35MainloopSm100TmaUmmaWarpSpecializedILi5ELi2ELi4ENS5_IJNS4_1CILi2EEESB_NSA_ILi1EEEEEEEENS5_IJNSA_ILi128EEENSA_ILi256EEESF_EEENS_12float_e4m3_tENS5_IJlSC_lEEESI_SJ_NS4_8TiledMMAINS4_8MMA_AtomIJNS4_10MMA_TraitsINS4_25SM100_MMA_F8F6F4_2x1SM_SSEJSI_SI_fSF_SG_NS4_17integral_constantINS4_4UMMA5MajorELSQ_0EEESR_NSO_INSP_7ScaleInELSS_0EEEST_EEEEEENS4_6LayoutINS5_IJSC_SC_SC_EEENS5_IJNSA_ILi0EEESY_SY_EEEEENS5_IJNS4_10UnderscoreES11_S11_EEEEENS4_28SM100_TMA_2SM_LOAD_MULTICASTENS4_14ComposedLayoutINS4_7SwizzleILi3ELi4ELi3EEENS4_18smem_ptr_flag_bitsILi8EEENSW_INS5_IJNSA_ILi8EEESF_EEENS5_IJSF_SC_EEEEEEEvNS4_8identityENS4_18SM100_TMA_2SM_LOADES1E_vS1F_EENS_8epilogue10collective18CollectiveEpilogueINS1I_23Sm100TmaWarpSpecializedILi4ELi2ELi32ELb0ELb0EEEJNS5_IJNSA_ILi64EEESG_SF_EEENS5_IJNSW_IS1N_SC_EENSW_INS5_IJNSA_ILi32EEESB_EEENS5_IJSC_SF_EEEEEEEESI_SJ_SI_SJ_NS1I_6fusion15FusionCallbacksIS1M_NS1V_17LinearCombinationISI_fSI_fLNS_15FloatRoundStyleE2EEES1O_S1U_JEEENS4_5SM1004TMEM4LOAD26SM100_TMEM_LOAD_32dp32b32xENS4_13SM90_TMA_LOADENS15_INS16_ILi1ELi4ELi3EEES19_NSW_INS5_IJS1A_S1Q_EEENS5_IJS1Q_SC_EEEEEEENS4_39AutoVectorizingCopyWithAssumedAlignmentILi128EEENS4_14SM90_TMA_STOREES2A_S2C_S2C_EEEvvEEEEvNT_6ParamsE,"a",@progbits
	.sectionflags	@""
	.align	4
.nv.constant0._ZN7cutlass13device_kernelINS_4gemm6kernel13GemmUniversalIN4cute5tupleIJiiiiEEENS1_10collective13CollectiveMmaINS1_35MainloopSm100TmaUmmaWarpSpecializedILi5ELi2ELi4ENS5_IJNS4_1CILi2EEESB_NSA_ILi1EEEEEEEENS5_IJNSA_ILi128EEENSA_ILi256EEESF_EEENS_12float_e4m3_tENS5_IJlSC_lEEESI_SJ_NS4_8TiledMMAINS4_8MMA_AtomIJNS4_10MMA_TraitsINS4_25SM100_MMA_F8F6F4_2x1SM_SSEJSI_SI_fSF_SG_NS4_17integral_constantINS4_4UMMA5MajorELSQ_0EEESR_NSO_INSP_7ScaleInELSS_0EEEST_EEEEEENS4_6LayoutINS5_IJSC_SC_SC_EEENS5_IJNSA_ILi0EEESY_SY_EEEEENS5_IJNS4_10UnderscoreES11_S11_EEEEENS4_28SM100_TMA_2SM_LOAD_MULTICASTENS4_14ComposedLayoutINS4_7SwizzleILi3ELi4ELi3EEENS4_18smem_ptr_flag_bitsILi8EEENSW_INS5_IJNSA_ILi8EEESF_EEENS5_IJSF_SC_EEEEEEEvNS4_8identityENS4_18SM100_TMA_2SM_LOADES1E_vS1F_EENS_8epilogue10collective18CollectiveEpilogueINS1I_23Sm100TmaWarpSpecializedILi4ELi2ELi32ELb0ELb0EEEJNS5_IJNSA_ILi64EEESG_SF_EEENS5_IJNSW_IS1N_SC_EENSW_INS5_IJNSA_ILi32EEESB_EEENS5_IJSC_SF_EEEEEEEESI_SJ_SI_SJ_NS1I_6fusion15FusionCallbacksIS1M_NS1V_17LinearCombinationISI_fSI_fLNS_15FloatRoundStyleE2EEES1O_S1U_JEEENS4_5SM1004TMEM4LOAD26SM100_TMEM_LOAD_32dp32b32xENS4_13SM90_TMA_LOADENS15_INS16_ILi1ELi4ELi3EEES19_NSW_INS5_IJS1A_S1Q_EEENS5_IJS1Q_SC_EEEEEEENS4_39AutoVectorizingCopyWithAssumedAlignmentILi128EEENS4_14SM90_TMA_STOREES2A_S2C_S2C_EEEvvEEEEvNT_6ParamsE:
	.zero		2944


//--------------------- SYMBOLS --------------------------

	.type		.nv.reservedSmem.offset0,@object
	.size		.nv.reservedSmem.offset0,0x4
	.type		.nv.reservedSmem.cap,@object
	.size		.nv.reservedSmem.cap,0x4
	.type		__assertfail,@function
